def matmul_kernel(
    a_ptr,
    b_ptr,
    c_ptr,
    M,
    N,
    K,
    stride_am,
    stride_ak,
    stride_bk,
    stride_bn,
    stride_cm,
    stride_cn,
    BLOCK_M: tl.constexpr,
    BLOCK_N: tl.constexpr,
    BLOCK_K: tl.constexpr,
    GROUP_M: tl.constexpr,
):
    pid = tl.program_id(axis=0)
    num_pid_m = tl.cdiv(M, BLOCK_M)
    num_pid_n = tl.cdiv(N, BLOCK_N)
    num_pid_in_group = GROUP_M * num_pid_n
    group_id = pid // num_pid_in_group
    first_pid_m = group_id * GROUP_M
    group_size_m = min(num_pid_m - first_pid_m, GROUP_M)
    pid_m = first_pid_m + ((pid % num_pid_in_group) % group_size_m)
    pid_n = (pid % num_pid_in_group) // group_size_m

    offs_am = (pid_m * BLOCK_M + tl.arange(0, BLOCK_M)) % M
    offs_bn = (pid_n * BLOCK_N + tl.arange(0, BLOCK_N)) % N
    offs_k = tl.arange(0, BLOCK_K)
    a_ptrs = a_ptr + offs_am[:, None] * stride_am + offs_k[None, :] * stride_ak
    b_ptrs = b_ptr + offs_k[:, None] * stride_bk + offs_bn[None, :] * stride_bn

    acc = tl.zeros((BLOCK_M, BLOCK_N), dtype=tl.float32)
    for kk in range(0, tl.cdiv(K, BLOCK_K)):
        a = tl.load(a_ptrs, mask=offs_k[None, :] < K - kk * BLOCK_K, other=0.0)
        b = tl.load(b_ptrs, mask=offs_k[:, None] < K - kk * BLOCK_K, other=0.0)
        acc = tl.dot(a, b, acc)
        a_ptrs += BLOCK_K * stride_ak
        b_ptrs += BLOCK_K * stride_bk

    c = acc.to(c_ptr.dtype.element_ty)
    offs_cm = pid_m * BLOCK_M + tl.arange(0, BLOCK_M)
    offs_cn = pid_n * BLOCK_N + tl.arange(0, BLOCK_N)
    c_ptrs = c_ptr + offs_cm[:, None] * stride_cm + offs_cn[None, :] * stride_cn
    mask = (offs_cm[:, None] < M) & (offs_cn[None, :] < N)
    tl.store(c_ptrs, c, mask=mask)

# config = {"BLOCK_K": 32, "BLOCK_M": 512, "BLOCK_N": 64, "GROUP_M": 8, "arch": "sm_100", "dtype": "fp8e4m3", "num_ctas": 1, "num_stages": 3, "num_warps": 8}
# arch = sm_100


// ===== COMPILED SASS (sm_100a) =====

	.target	sm_100a

	.elftype	@"ET_EXEC"


//--------------------- .note.nv.tkinfo           --------------------------
	.section	.note.nv.tkinfo,"",@"SHT_NOTE"
	.sectionflags	@"SHF_NOTE_NV_TKINFO"
	.tkinfo
        /*0018*/ 	.word	0x00000081
        /*0030*/ 	.string	""
        /*0030*/ 	.string	"ptxas-blackwell"
        /*0030*/ 	.string	"Cuda compilation tools, release 12.9, V12.9.86"
        /*0030*/ 	.string	"Build cuda_12.9.r12.9/compiler.36037853_0"
        /*0030*/ 	.string	"-v  -suppress-debug-info  -lineinfo  -arch sm_100a "



//--------------------- .note.nv.cuver            --------------------------
	.section	.note.nv.cuver,"",@"SHT_NOTE"
	.sectionflags	@"SHF_NOTE_NV_CUVER"
        /*0018*/ 	.short	0x0001
        /*001a*/ 	.short	0x0064
        /*001c*/ 	.short	0x0001
        /*001e*/ 	.short	0x0000
        /*0020*/ 	.short	0x0001
        /*0022*/ 	.short	0x0000


//--------------------- .nv.info                  --------------------------
	.section	.nv.info,"",@"SHT_CUDA_INFO"
	.align	4


	//----- nvinfo : EIATTR_REGCOUNT
	.align		4
        /*0000*/ 	.byte	0x04, 0x2f
        /*0002*/ 	.short	(.L_4 - .L_3)
	.align		4
.L_3:
        /*0004*/ 	.word	index@(matmul_kernel)
        /*0008*/ 	.word	0x000000f6


	//----- nvinfo : EIATTR_FRAME_SIZE
	.align		4
.L_4:
        /*000c*/ 	.byte	0x04, 0x11
        /*000e*/ 	.short	(.L_6 - .L_5)
	.align		4
.L_5:
        /*0010*/ 	.word	index@($__internal_2_$__cuda_sm10x_tcgen05_guardrail_trap_unallocated_columns_being_dealloced)
        /*0014*/ 	.word	0x00000000


	//----- nvinfo : EIATTR_FRAME_SIZE
	.align		4
.L_6:
        /*0018*/ 	.byte	0x04, 0x11
        /*001a*/ 	.short	(.L_8 - .L_7)
	.align		4
.L_7:
        /*001c*/ 	.word	index@($__internal_1_$__cuda_sm10x_tcgen05_guardrail_trap_phase_invalid_during_alloc)
        /*0020*/ 	.word	0x00000000


	//----- nvinfo : EIATTR_FRAME_SIZE
	.align		4
.L_8:
        /*0024*/ 	.byte	0x04, 0x11
        /*0026*/ 	.short	(.L_10 - .L_9)
	.align		4
.L_9:
        /*0028*/ 	.word	index@($__internal_0_$__cuda_sm10x_tcgen05_guardrail_trap_col_being_dealloced_not_returned_by_alloc)
        /*002c*/ 	.word	0x00000000


	//----- nvinfo : EIATTR_FRAME_SIZE
	.align		4
.L_10:
        /*0030*/ 	.byte	0x04, 0x11
        /*0032*/ 	.short	(.L_12 - .L_11)
	.align		4
.L_11:
        /*0034*/ 	.word	index@(matmul_kernel)
        /*0038*/ 	.word	0x00000000


	//----- nvinfo : EIATTR_MIN_STACK_SIZE
	.align		4
.L_12:
        /*003c*/ 	.byte	0x04, 0x12
        /*003e*/ 	.short	(.L_14 - .L_13)
	.align		4
.L_13:
        /*0040*/ 	.word	index@(matmul_kernel)
        /*0044*/ 	.word	0x00000000
.L_14:


//--------------------- .nv.info.matmul_kernel    --------------------------
	.section	.nv.info.matmul_kernel,"",@"SHT_CUDA_INFO"
	.sectionflags	@""
	.align	4


	//----- nvinfo : EIATTR_CUDA_API_VERSION
	.align		4
        /*0000*/ 	.byte	0x04, 0x37
        /*0002*/ 	.short	(.L_16 - .L_15)
.L_15:
        /*0004*/ 	.word	0x00000081


	//----- nvinfo : EIATTR_KPARAM_INFO
	.align		4
.L_16:
        /*0008*/ 	.byte	0x04, 0x17
        /*000a*/ 	.short	(.L_18 - .L_17)
.L_17:
        /*000c*/ 	.word	0x00000000
        /*0010*/ 	.short	0x000d
        /*0012*/ 	.short	0x0048
        /*0014*/ 	.byte	0x00, 0xf4, 0x21, 0x00


	//----- nvinfo : EIATTR_KPARAM_INFO
	.align		4
.L_18:
        /*0018*/ 	.byte	0x04, 0x17
        /*001a*/ 	.short	(.L_20 - .L_19)
.L_19:
        /*001c*/ 	.word	0x00000000
        /*0020*/ 	.short	0x000c
        /*0022*/ 	.short	0x0040
        /*0024*/ 	.byte	0x00, 0xf4, 0x21, 0x00


	//----- nvinfo : EIATTR_KPARAM_INFO
	.align		4
.L_20:
        /*0028*/ 	.byte	0x04, 0x17
        /*002a*/ 	.short	(.L_22 - .L_21)
.L_21:
        /*002c*/ 	.word	0x00000000
        /*0030*/ 	.short	0x000b
        /*0032*/ 	.short	0x0038
        /*0034*/ 	.byte	0x00, 0xf0, 0x11, 0x00


	//----- nvinfo : EIATTR_KPARAM_INFO
	.align		4
.L_22:
        /*0038*/ 	.byte	0x04, 0x17
        /*003a*/ 	.short	(.L_24 - .L_23)
.L_23:
        /*003c*/ 	.word	0x00000000
        /*0040*/ 	.short	0x000a
        /*0042*/ 	.short	0x0034
        /*0044*/ 	.byte	0x00, 0xf0, 0x11, 0x00


	//----- nvinfo : EIATTR_KPARAM_INFO
	.align		4
.L_24:
        /*0048*/ 	.byte	0x04, 0x17
        /*004a*/ 	.short	(.L_26 - .L_25)
.L_25:
        /*004c*/ 	.word	0x00000000
        /*0050*/ 	.short	0x0009
        /*0052*/ 	.short	0x0030
        /*0054*/ 	.byte	0x00, 0xf0, 0x11, 0x00


	//----- nvinfo : EIATTR_KPARAM_INFO
	.align		4
.L_26:
        /*0058*/ 	.byte	0x04, 0x17
        /*005a*/ 	.short	(.L_28 - .L_27)
.L_27:
        /*005c*/ 	.word	0x00000000
        /*0060*/ 	.short	0x0008
        /*0062*/ 	.short	0x002c
        /*0064*/ 	.byte	0x00, 0xf0, 0x11, 0x00


	//----- nvinfo : EIATTR_KPARAM_INFO
	.align		4
.L_28:
        /*0068*/ 	.byte	0x04, 0x17
        /*006a*/ 	.short	(.L_30 - .L_29)
.L_29:
        /*006c*/ 	.word	0x00000000
        /*0070*/ 	.short	0x0007
        /*0072*/ 	.short	0x0028
        /*0074*/ 	.byte	0x00, 0xf0, 0x11, 0x00


	//----- nvinfo : EIATTR_KPARAM_INFO
	.align		4
.L_30:
        /*0078*/ 	.byte	0x04, 0x17
        /*007a*/ 	.short	(.L_32 - .L_31)
.L_31:
        /*007c*/ 	.word	0x00000000
        /*0080*/ 	.short	0x0006
        /*0082*/ 	.short	0x0024
        /*0084*/ 	.byte	0x00, 0xf0, 0x11, 0x00


	//----- nvinfo : EIATTR_KPARAM_INFO
	.align		4
.L_32:
        /*0088*/ 	.byte	0x04, 0x17
        /*008a*/ 	.short	(.L_34 - .L_33)
.L_33:
        /*008c*/ 	.word	0x00000000
        /*0090*/ 	.short	0x0005
        /*0092*/ 	.short	0x0020
        /*0094*/ 	.byte	0x00, 0xf0, 0x11, 0x00


	//----- nvinfo : EIATTR_KPARAM_INFO
	.align		4
.L_34:
        /*0098*/ 	.byte	0x04, 0x17
        /*009a*/ 	.short	(.L_36 - .L_35)
.L_35:
        /*009c*/ 	.word	0x00000000
        /*00a0*/ 	.short	0x0004
        /*00a2*/ 	.short	0x001c
        /*00a4*/ 	.byte	0x00, 0xf0, 0x11, 0x00


	//----- nvinfo : EIATTR_KPARAM_INFO
	.align		4
.L_36:
        /*00a8*/ 	.byte	0x04, 0x17
        /*00aa*/ 	.short	(.L_38 - .L_37)
.L_37:
        /*00ac*/ 	.word	0x00000000
        /*00b0*/ 	.short	0x0003
        /*00b2*/ 	.short	0x0018
        /*00b4*/ 	.byte	0x00, 0xf0, 0x11, 0x00


	//----- nvinfo : EIATTR_KPARAM_INFO
	.align		4
.L_38:
        /*00b8*/ 	.byte	0x04, 0x17
        /*00ba*/ 	.short	(.L_40 - .L_39)
.L_39:
        /*00bc*/ 	.word	0x00000000
        /*00c0*/ 	.short	0x0002
        /*00c2*/ 	.short	0x0010
        /*00c4*/ 	.byte	0x00, 0xf4, 0x21, 0x00


	//----- nvinfo : EIATTR_KPARAM_INFO
	.align		4
.L_40:
        /*00c8*/ 	.byte	0x04, 0x17
        /*00ca*/ 	.short	(.L_42 - .L_41)
.L_41:
        /*00cc*/ 	.word	0x00000000
        /*00d0*/ 	.short	0x0001
        /*00d2*/ 	.short	0x0008
        /*00d4*/ 	.byte	0x00, 0xf4, 0x21, 0x00


	//----- nvinfo : EIATTR_KPARAM_INFO
	.align		4
.L_42:
        /*00d8*/ 	.byte	0x04, 0x17
        /*00da*/ 	.short	(.L_44 - .L_43)
.L_43:
        /*00dc*/ 	.word	0x00000000
        /*00e0*/ 	.short	0x0000
        /*00e2*/ 	.short	0x0000
        /*00e4*/ 	.byte	0x00, 0xf4, 0x21, 0x00


	//----- nvinfo : EIATTR_AT_ENTRY_FRAGMENTS
	.align		4
.L_44:
        /*00e8*/ 	.byte	0x04, 0x4f
        /*00ea*/ 	.short	(.L_46 - .L_45)


	//   ....[0]....
.L_45:
        /*00ec*/ 	.word	0x00000004


	//----- nvinfo : EIATTR_RESERVED_SMEM_USED
	.align		4
.L_46:
        /*00f0*/ 	.byte	0x01, 0x41
	.zero		2


	//----- nvinfo : EIATTR_SPARSE_MMA_MASK
	.align		4
        /*00f4*/ 	.byte	0x03, 0x50
        /*00f6*/ 	.short	0x0000


	//----- nvinfo : EIATTR_TCGEN05_1CTA_USED
	.align		4
        /*00f8*/ 	.byte	0x01, 0x51
	.zero		2


	//----- nvinfo : EIATTR_MAXREG_COUNT
	.align		4
        /*00fc*/ 	.byte	0x03, 0x1b
        /*00fe*/ 	.short	0x00ff


	//----- nvinfo : EIATTR_NUM_BARRIERS
	.align		4
        /*0100*/ 	.byte	0x02, 0x4c
        /*0102*/ 	.byte	0x01
	.zero		1


	//----- nvinfo : EIATTR_INT_WARP_WIDE_INSTR_OFFSETS
	.align		4
        /*0104*/ 	.byte	0x04, 0x31
        /*0106*/ 	.short	(.L_48 - .L_47)


	//   ....[0]....
.L_47:
        /*0108*/ 	.word	0x00001740


	//   ....[1]....
        /*010c*/ 	.word	0x00001770


	//   ....[2]....
        /*0110*/ 	.word	0x000033c0


	//   ....[3]....
        /*0114*/ 	.word	0x0000a490


	//   ....[4]....
        /*0118*/ 	.word	0x0000a4e0


	//----- nvinfo : EIATTR_COOP_GROUP_MASK_REGIDS
	.align		4
.L_48:
        /*011c*/ 	.byte	0x04, 0x29
        /*011e*/ 	.short	(.L_50 - .L_49)


	//   ....[0]....
.L_49:
        /*0120*/ 	.word	0xffffffff


	//   ....[1]....
        /*0124*/ 	.word	0xffffffff


	//   ....[2]....
        /*0128*/ 	.word	0xffffffff


	//   ....[3]....
        /*012c*/ 	.word	0xffffffff


	//----- nvinfo : EIATTR_COOP_GROUP_INSTR_OFFSETS
	.align		4
.L_50:
        /*0130*/ 	.byte	0x04, 0x28
        /*0132*/ 	.short	(.L_52 - .L_51)


	//   ....[0]....
.L_51:
        /*0134*/ 	.word	0x00000070


	//   ....[1]....
        /*0138*/ 	.word	0x00000330


	//   ....[2]....
        /*013c*/ 	.word	0x0000a320


	//   ....[3]....
        /*0140*/ 	.word	0x0000a590


	//----- nvinfo : EIATTR_VRC_CTA_INIT_COUNT
	.align		4
.L_52:
        /*0144*/ 	.byte	0x02, 0x4a
        /*0146*/ 	.byte	0x80
	.zero		1


	//----- nvinfo : EIATTR_MBARRIER_INSTR_OFFSETS
	.align		4
        /*0148*/ 	.byte	0x04, 0x39
        /*014a*/ 	.short	(.L_54 - .L_53)


	//   ....[0]....
.L_53:
        /*014c*/ 	.word	0x00001890
        /*0150*/ 	.word	0x000000ff
        /*0154*/ 	.word	0x00000000
        /*0158*/ 	.short	0x0100
        /*015a*/ 	.byte	0x0b
	.zero		1


	//   ....[1]....
        /*015c*/ 	.word	0x000033e0
        /*0160*/ 	.word	0x000000ff
        /*0164*/ 	.word	0x00009008
        /*0168*/ 	.short	0x0100
        /*016a*/ 	.byte	0x09
	.zero		1


	//   ....[2]....
        /*016c*/ 	.word	0x00004260
        /*0170*/ 	.word	0x000000ff
        /*0174*/ 	.word	0x00000000
        /*0178*/ 	.short	0x010a
        /*017a*/ 	.byte	0x0b
	.zero		1


	//   ....[3]....
        /*017c*/ 	.word	0x00005a00
        /*0180*/ 	.word	0x000000ff
        /*0184*/ 	.word	0x00000000
        /*0188*/ 	.short	0x010a
        /*018a*/ 	.byte	0x0b
	.zero		1


	//   ....[4]....
        /*018c*/ 	.word	0x00005ac0
        /*0190*/ 	.word	0x000000ff
        /*0194*/ 	.word	0x00009000
        /*0198*/ 	.short	0x0108
        /*019a*/ 	.byte	0x09
	.zero		1


	//   ....[5]....
        /*019c*/ 	.word	0x00005bc0
        /*01a0*/ 	.word	0x000000ff
        /*01a4*/ 	.word	0x00009008
        /*01a8*/ 	.short	0x0108
        /*01aa*/ 	.byte	0x09
	.zero		1


	//   ....[6]....
        /*01ac*/ 	.word	0x0000a5b0
        /*01b0*/ 	.word	0x000000ff
        /*01b4*/ 	.word	0x00000000
        /*01b8*/ 	.short	0x010a
        /*01ba*/ 	.byte	0x0b
	.zero		1


	//   ....[7]....
        /*01bc*/ 	.word	0x0000a5e0
        /*01c0*/ 	.word	0x000000ff
        /*01c4*/ 	.word	0x00000000
        /*01c8*/ 	.short	0x010a
        /*01ca*/ 	.byte	0x0b
	.zero		1


	//----- nvinfo : EIATTR_NUM_MBARRIERS
	.align		4
.L_54:
        /*01cc*/ 	.byte	0x03, 0x38
        /*01ce*/ 	.short	0x0002


	//----- nvinfo : EIATTR_EXIT_INSTR_OFFSETS
	.align		4
        /*01d0*/ 	.byte	0x04, 0x1c
        /*01d2*/ 	.short	(.L_56 - .L_55)


	//   ....[0]....
.L_55:
        /*01d4*/ 	.word	0x0000a5a0


	//----- nvinfo : EIATTR_REQNTID
	.align		4
.L_56:
        /*01d8*/ 	.byte	0x04, 0x10
        /*01da*/ 	.short	(.L_58 - .L_57)
.L_57:
        /*01dc*/ 	.word	0x00000100
        /*01e0*/ 	.word	0x00000001
        /*01e4*/ 	.word	0x00000001


	//----- nvinfo : EIATTR_CRS_STACK_SIZE
	.align		4
.L_58:
        /*01e8*/ 	.byte	0x04, 0x1e
        /*01ea*/ 	.short	(.L_60 - .L_59)
.L_59:
        /*01ec*/ 	.word	0x00000000


	//----- nvinfo : EIATTR_CBANK_PARAM_SIZE
	.align		4
.L_60:
        /*01f0*/ 	.byte	0x03, 0x19
        /*01f2*/ 	.short	0x0050


	//----- nvinfo : EIATTR_PARAM_CBANK
	.align		4
        /*01f4*/ 	.byte	0x04, 0x0a
        /*01f6*/ 	.short	(.L_62 - .L_61)
	.align		4
.L_61:
        /*01f8*/ 	.word	index@(.nv.constant0.matmul_kernel)
        /*01fc*/ 	.short	0x0380
        /*01fe*/ 	.short	0x0050


	//----- nvinfo : EIATTR_SW_WAR
	.align		4
.L_62:
        /*0200*/ 	.byte	0x04, 0x36
        /*0202*/ 	.short	(.L_64 - .L_63)
.L_63:
        /*0204*/ 	.word	0x00000008
.L_64:


//--------------------- .nv.compat                --------------------------
	.section	.nv.compat,"",@"SHT_CUDA_COMPAT_INFO"
	.align	4
        /*0000*/ 	.byte	0x02, 0x02, 0x02, 0x00, 0x02, 0x05, 0x05, 0x00, 0x02, 0x03, 0x00, 0x00, 0x02, 0x06, 0x01, 0x00


//--------------------- .nv.callgraph             --------------------------
	.section	.nv.callgraph,"",@"SHT_CUDA_CALLGRAPH"
	.align	4
	.sectionentsize	8
	.align		4
        /*0000*/ 	.word	0x00000000
	.align		4
        /*0004*/ 	.word	0xffffffff
	.align		4
        /*0008*/ 	.word	0x00000000
	.align		4
        /*000c*/ 	.word	0xfffffffe
	.align		4
        /*0010*/ 	.word	0x00000000
	.align		4
        /*0014*/ 	.word	0xfffffffd
	.align		4
        /*0018*/ 	.word	0x00000000
	.align		4
        /*001c*/ 	.word	0xfffffffc


//--------------------- .text.matmul_kernel       --------------------------
	.section	.text.matmul_kernel,"ax",@progbits
	.align	128
        .global         matmul_kernel
        .type           matmul_kernel,@function
        .size           matmul_kernel,(.L_x_20 - matmul_kernel)
        .other          matmul_kernel,@"STO_CUDA_ENTRY STV_DEFAULT"
matmul_kernel:
.text.matmul_kernel:
[----:B------:R-:W0:Y:S01]  /*0000*/  LDC R1, c[0x0][0x37c] ;  /* 0x0000df00ff017b82 */ /* 0x000e220000000800 */
[----:B------:R-:W1:Y:S01]  /*0010*/  S2R R0, SR_TID.X ;  /* 0x0000000000007919 */ /* 0x000e620000002100 */
[----:B------:R-:W2:Y:S01]  /*0020*/  LDCU.64 UR22, c[0x0][0x358] ;  /* 0x00006b00ff1677ac */ /* 0x000ea20008000a00 */
[----:B-1----:R-:W-:-:S13]  /*0030*/  ISETP.GE.U32.AND P0, PT, R0, 0x20, PT ;  /* 0x000000200000780c */ /* 0x002fda0003f06070 */
[----:B------:R-:W-:Y:S02]  /*0040*/  VOTEU.ANY UP0, P0 ;  /* 0x0000000000ff7886 */ /* 0x000fe40000000100 */
[----:B0-2---:R-:W-:Y:S05]  /*0050*/  BRA.U UP0, `(.L_x_0) ;  /* 0x0000000100b87547 */ /* 0x005fea000b800000 */
[----:B------:R-:W0:Y:S01]  /*0060*/  S2UR UR6, SR_CgaCtaId ;  /* 0x00000000000679c3 */ /* 0x000e220000008800 */
[----:B------:R-:W-:Y:S01]  /*0070*/  NOP ;  /* 0x0000000000007918 */ /* 0x000fe20000000000 */
[----:B------:R-:W-:Y:S02]  /*0080*/  UMOV UR4, 0x40 ;  /* 0x0000004000047882 */ /* 0x000fe40000000000 */
[----:B0-----:R-:W-:-:S09]  /*0090*/  ULEA UR4, UR6, UR4, 0x18 ;  /* 0x0000000406047291 */ /* 0x001fd2000f8ec0ff */
[----:B------:R-:W0:Y:S01]  /*00a0*/  LDS.U8 R2, [UR4] ;  /* 0x00000004ff027984 */ /* 0x000e220008000000 */
[----:B------:R-:W-:Y:S02]  /*00b0*/  UMOV UR4, 0x400 ;  /* 0x0000040000047882 */ /* 0x000fe40000000000 */
[----:B------:R-:W-:Y:S01]  /*00c0*/  ULEA UR4, UR6, UR4, 0x18 ;  /* 0x0000000406047291 */ /* 0x000fe2000f8ec0ff */
[----:B0-----:R-:W-:-:S13]  /*00d0*/  ISETP.NE.AND P0, PT, R2, RZ, PT ;  /* 0x000000ff0200720c */ /* 0x001fda0003f05270 */
[----:B------:R-:W-:Y:S05]  /*00e0*/  @P0 BRA `(.L_x_1) ;  /* 0x00000000007c0947 */ /* 0x000fea0003800000 */
[----:B------:R-:W-:-:S13]  /*00f0*/  ELECT P0, URZ, PT ;  /* 0x0000000000ff782f */ /* 0x000fda0003800000 */
[----:B------:R-:W-:Y:S05]  /*0100*/  @!P0 BRA `(.L_x_2) ;  /* 0x0000000000848947 */ /* 0x000fea0003800000 */
[----:B------:R-:W-:Y:S01]  /*0110*/  UMOV UR5, 0x8 ;  /* 0x0000000800057882 */ /* 0x000fe20000000000 */
[----:B------:R-:W-:Y:S02]  /*0120*/  IMAD.MOV.U32 R5, RZ, RZ, 0x1 ;  /* 0x00000001ff057424 */ /* 0x000fe400078e00ff */
[----:B------:R-:W-:Y:S02]  /*0130*/  IMAD.MOV.U32 R3, RZ, RZ, 0xff ;  /* 0x000000ffff037424 */ /* 0x000fe400078e00ff */
[----:B------:R-:W-:Y:S04]  /*0140*/  DEPBAR.LE SB0, 0x36 ;  /* 0x00008d800000791a */ /* 0x000fe80000000000 */
[----:B------:R-:W0:Y:S02]  /*0150*/  UTCATOMSWS.FIND_AND_SET.ALIGN UP1, UR5, UR5 ;  /* 0x00000005000575e3 */ /* 0x000e240008020800 */
[----:B0-----:R-:W-:-:S04]  /*0160*/  PLOP3.LUT P0, PT, PT, PT, UP1, 0x80, 0x8 ;  /* 0x000000000008781c */ /* 0x001fc80003f0f018 */
[----:B------:R-:W-:-:S04]  /*0170*/  SEL R2, RZ, 0xffffffff, !P0 ;  /* 0xffffffffff027807 */ /* 0x000fc80004000000 */
[----:B------:R-:W-:Y:S01]  /*0180*/  ISETP.NE.AND P0, PT, R2, RZ, PT ;  /* 0x000000ff0200720c */ /* 0x000fe20003f05270 */
[----:B------:R-:W-:-:S12]  /*0190*/  IMAD.U32 R2, RZ, RZ, UR5 ;  /* 0x00000005ff027e24 */ /* 0x000fd8000f8e00ff */
[----:B------:R-:W-:Y:S05]  /*01a0*/  @P0 BRA `(.L_x_3) ;  /* 0x0000000000240947 */ /* 0x000fea0003800000 */
.L_x_4:
[----:B------:R-:W-:Y:S05]  /*01b0*/  NANOSLEEP 0x64 ;  /* 0x000000640000795d */ /* 0x000fea0003800000 */
[----:B------:R-:W-:-:S05]  /*01c0*/  UMOV UR5, 0x8 ;  /* 0x0000000800057882 */ /* 0x000fca0000000000 */
[----:B------:R-:W-:Y:S04]  /*01d0*/  DEPBAR.LE SB0, 0x36 ;  /* 0x00008d800000791a */ /* 0x000fe80000000000 */
[----:B------:R-:W0:Y:S02]  /*01e0*/  UTCATOMSWS.FIND_AND_SET.ALIGN UP1, UR5, UR5 ;  /* 0x00000005000575e3 */ /* 0x000e240008020800 */
[----:B0-----:R-:W-:-:S04]  /*01f0*/  PLOP3.LUT P0, PT, PT, PT, UP1, 0x80, 0x8 ;  /* 0x000000000008781c */ /* 0x001fc80003f0f018 */
[----:B------:R-:W-:-:S04]  /*0200*/  SEL R2, RZ, 0xffffffff, !P0 ;  /* 0xffffffffff027807 */ /* 0x000fc80004000000 */
[----:B------:R-:W-:Y:S01]  /*0210*/  ISETP.NE.AND P0, PT, R2, RZ, PT ;  /* 0x000000ff0200720c */ /* 0x000fe20003f05270 */
[----:B------:R-:W-:-:S12]  /*0220*/  IMAD.U32 R2, RZ, RZ, UR5 ;  /* 0x00000005ff027e24 */ /* 0x000fd8000f8e00ff */
[----:B------:R-:W-:Y:S05]  /*0230*/  @!P0 BRA `(.L_x_4) ;  /* 0xfffffffc00dc8947 */ /* 0x000fea000383ffff */
.L_x_3:
[C---:B------:R-:W-:Y:S01]  /*0240*/  VIADD R4, R2.reuse, 0x10 ;  /* 0x0000001002047836 */ /* 0x040fe20000000000 */
[----:B------:R-:W-:Y:S01]  /*0250*/  UMOV UR5, 0x50 ;  /* 0x0000005000057882 */ /* 0x000fe20000000000 */
[----:B------:R-:W-:Y:S01]  /*0260*/  SHF.L.U32 R3, R3, R2, RZ ;  /* 0x0000000203037219 */ /* 0x000fe200000006ff */
[----:B------:R-:W-:Y:S01]  /*0270*/  ULEA UR5, UR6, UR5, 0x18 ;  /* 0x0000000506057291 */ /* 0x000fe2000f8ec0ff */
[----:B------:R-:W-:Y:S01]  /*0280*/  IMAD.SHL.U32 R2, R2, 0x20, RZ ;  /* 0x0000002002027824 */ /* 0x000fe200078e00ff */
[----:B------:R-:W-:-:S04]  /*0290*/  SHF.L.U32 R4, R5, R4, RZ ;  /* 0x0000000405047219 */ /* 0x000fc800000006ff */
[----:B------:R-:W-:-:S05]  /*02a0*/  LOP3.LUT R3, R4, R3, RZ, 0xfc, !PT ;  /* 0x0000000304037212 */ /* 0x000fca00078efcff */
[----:B------:R0:W-:Y:S04]  /*02b0*/  ATOMS.OR RZ, [UR5], R3 ;  /* 0x00000003ffff798c */ /* 0x0001e8000b000005 */
[----:B------:R0:W-:Y:S01]  /*02c0*/  STS [UR4], R2 ;  /* 0x00000002ff007988 */ /* 0x0001e20008000804 */
[----:B------:R-:W-:Y:S05]  /*02d0*/  BRA `(.L_x_2) ;  /* 0x0000000000107947 */ /* 0x000fea0003800000 */
.L_x_1:
[----:B------:R-:W-:-:S05]  /*02e0*/  IMAD.MOV.U32 R2, RZ, RZ, -0x1 ;  /* 0xffffffffff027424 */ /* 0x000fca00078e00ff */
[----:B------:R0:W-:Y:S02]  /*02f0*/  STS [UR4], R2 ;  /* 0x00000002ff007988 */ /* 0x0001e40008000804 */
[----:B0-----:R-:W-:-:S07]  /*0300*/  MOV R2, 0x320 ;  /* 0x0000032000027802 */ /* 0x001fce0000000f00 */
[----:B------:R-:W-:Y:S05]  /*0310*/  CALL.REL.NOINC `($__internal_1_$__cuda_sm10x_tcgen05_guardrail_trap_phase_invalid_during_alloc) ;  /* 0x000000a000c87944 */ /* 0x000fea0003c00000 */
.L_x_2:
[----:B------:R-:W-:Y:S05]  /*0320*/  WARPSYNC.ALL ;  /* 0x0000000000007948 */ /* 0x000fea0003800000 */
[----:B------:R-:W-:Y:S01]  /*0330*/  NOP ;  /* 0x0000000000007918 */ /* 0x000fe20000000000 */
.L_x_0:
[----:B------:R-:W1:Y:S01]  /*0340*/  LDC.64 R6, c[0x0][0x398] ;  /* 0x0000e600ff067b82 */ /* 0x000e620000000a00 */
[----:B------:R-:W2:Y:S01]  /*0350*/  S2R R9, SR_CTAID.X ;  /* 0x0000000000097919 */ /* 0x000ea20000002500 */
[----:B------:R-:W-:Y:S01]  /*0360*/  UMOV UR9, 0x400 ;  /* 0x0000040000097882 */ /* 0x000fe20000000000 */
[----:B------:R-:W3:Y:S01]  /*0370*/  LDCU.64 UR6, c[0x0][0x3a8] ;  /* 0x00007500ff0677ac */ /* 0x000ee20008000a00 */
[----:B------:R-:W4:Y:S04]  /*0380*/  LDCU UR15, c[0x0][0x3a4] ;  /* 0x00007480ff0f77ac */ /* 0x000f280008000800 */
[----:B------:R-:W5:Y:S01]  /*0390*/  LDC R140, c[0x0][0x3a0] ;  /* 0x0000e800ff8c7b82 */ /* 0x000f620000000800 */
[----:B------:R-:W0:Y:S07]  /*03a0*/  LDCU.128 UR16, c[0x0][0x380] ;  /* 0x00007000ff1077ac */ /* 0x000e2e0008000c00 */
[----:B------:R-:W0:Y:S01]  /*03b0*/  S2UR UR11, SR_CgaCtaId ;  /* 0x00000000000b79c3 */ /* 0x000e220000008800 */
[----:B---3--:R-:W-:Y:S01]  /*03c0*/  USHF.L.U32 UR14, UR6, 0x3, URZ ;  /* 0x00000003060e7899 */ /* 0x008fe200080006ff */
[----:B01----:R-:W-:Y:S01]  /*03d0*/  VIADD R2, R7, 0x3f ;  /* 0x0000003f07027836 */ /* 0x003fe20000000000 */
[----:B------:R-:W-:-:S02]  /*03e0*/  IABS R17, R6 ;  /* 0x0000000600117213 */ /* 0x000fc40000000000 */
[----:B------:R-:W-:Y:S02]  /*03f0*/  IABS R31, R7 ;  /* 0x00000007001f7213 */ /* 0x000fe40000000000 */
[----:B------:R-:W-:Y:S01]  /*0400*/  SHF.R.S32.HI R3, RZ, 0x1f, R2 ;  /* 0x0000001fff037819 */ /* 0x000fe20000011402 */
[----:B-----5:R-:W-:-:S03]  /*0410*/  VIADD R19, R140, 0xffffffec ;  /* 0xffffffec8c137836 */ /* 0x020fc60000000000 */
[----:B------:R-:W-:Y:S01]  /*0420*/  LEA.HI R3, R3, R2, RZ, 0x6 ;  /* 0x0000000203037211 */ /* 0x000fe200078f30ff */
[C---:B------:R-:W-:Y:S01]  /*0430*/  VIADD R21, R140.reuse, 0xffffffe6 ;  /* 0xffffffe68c157836 */ /* 0x040fe20000000000 */
[----:B--2---:R-:W-:Y:S02]  /*0440*/  IABS R10, R9 ;  /* 0x00000009000a7213 */ /* 0x004fe40000000000 */
[----:B------:R-:W-:Y:S01]  /*0450*/  SHF.R.S32.HI R3, RZ, 0x6, R3 ;  /* 0x00000006ff037819 */ /* 0x000fe20000011403 */
[----:B------:R-:W-:Y:S01]  /*0460*/  BAR.SYNC.DEFER_BLOCKING 0x0 ;  /* 0x0000000000007b1d */ /* 0x000fe20000010000 */
[----:B------:R-:W-:Y:S01]  /*0470*/  ISETP.GE.U32.AND P3, PT, R19, 0x7fffffcd, PT ;  /* 0x7fffffcd1300780c */ /* 0x000fe20003f66070 */
[----:B------:R-:W-:Y:S01]  /*0480*/  VIADD R19, R140, 0xffffffef ;  /* 0xffffffef8c137836 */ /* 0x000fe20000000000 */
[----:B------:R-:W-:Y:S01]  /*0490*/  ULEA UR9, UR11, UR9, 0x18 ;  /* 0x000000090b097291 */ /* 0x000fe2000f8ec0ff */
[----:B------:R-:W-:-:S03]  /*04a0*/  IMAD.SHL.U32 R4, R3, 0x8, RZ ;  /* 0x0000000803047824 */ /* 0x000fc600078e00ff */
[----:B------:R-:W-:Y:S01]  /*04b0*/  ISETP.GE.U32.AND P5, PT, R19, 0x7fffffd0, PT ;  /* 0x7fffffd01300780c */ /* 0x000fe20003fa6070 */
[----:B------:R-:W-:Y:S01]  /*04c0*/  VIADD R19, R140, 0xffffffea ;  /* 0xffffffea8c137836 */ /* 0x000fe20000000000 */
[-C--:B------:R-:W-:Y:S02]  /*04d0*/  IABS R11, R4.reuse ;  /* 0x00000004000b7213 */ /* 0x080fe40000000000 */
[----:B------:R-:W-:Y:S02]  /*04e0*/  IABS R12, R4 ;  /* 0x00000004000c7213 */ /* 0x000fe40000000000 */
[----:B------:R-:W0:Y:S01]  /*04f0*/  I2F.RP R5, R11 ;  /* 0x0000000b00057306 */ /* 0x000e220000209400 */
[----:B------:R-:W-:Y:S02]  /*0500*/  ISETP.GE.U32.AND P6, PT, R19, 0x7fffffcb, PT ;  /* 0x7fffffcb1300780c */ /* 0x000fe40003fc6070 */
[----:B------:R-:W-:Y:S01]  /*0510*/  SEL R19, RZ, 0x1, P3 ;  /* 0x00000001ff137807 */ /* 0x000fe20001800000 */
[----:B------:R-:W1:Y:S04]  /*0520*/  LDS R40, [UR9] ;  /* 0x00000009ff287984 */ /* 0x000e680008000800 */
[----:B0-----:R-:W0:Y:S02]  /*0530*/  MUFU.RCP R5, R5 ;  /* 0x0000000500057308 */ /* 0x001e240000001000 */
[----:B0-----:R-:W-:-:S02]  /*0540*/  VIADD R2, R5, 0xffffffe ;  /* 0x0ffffffe05027836 */ /* 0x001fc40000000000 */
[----:B------:R-:W-:-:S04]  /*0550*/  IMAD.MOV R5, RZ, RZ, -R12 ;  /* 0x000000ffff057224 */ /* 0x000fc800078e0a0c */
[----:B------:R0:W2:Y:S02]  /*0560*/  F2I.FTZ.U32.TRUNC.NTZ R3, R2 ;  /* 0x0000000200037305 */ /* 0x0000a4000021f000 */
[----:B0-----:R-:W-:Y:S02]  /*0570*/  IMAD.MOV.U32 R2, RZ, RZ, RZ ;  /* 0x000000ffff027224 */ /* 0x001fe400078e00ff */
[----:B--2---:R-:W-:Y:S01]  /*0580*/  IMAD.MOV R8, RZ, RZ, -R3 ;  /* 0x000000ffff087224 */ /* 0x004fe200078e0a03 */
[----:B-1----:R-:W-:-:S03]  /*0590*/  R2UR UR8, R40 ;  /* 0x00000000280872ca */ /* 0x002fc600000e0000 */
[----:B------:R-:W-:Y:S02]  /*05a0*/  IMAD R13, R8, R11, RZ ;  /* 0x0000000b080d7224 */ /* 0x000fe400078e02ff */
[----:B------:R-:W-:Y:S02]  /*05b0*/  IMAD.MOV.U32 R8, RZ, RZ, R10 ;  /* 0x000000ffff087224 */ /* 0x000fe400078e000a */
[----:B------:R-:W-:-:S06]  /*05c0*/  IMAD.HI.U32 R3, R3, R13, R2 ;  /* 0x0000000d03037227 */ /* 0x000fcc00078e0002 */
[----:B------:R-:W-:-:S04]  /*05d0*/  IMAD.HI.U32 R3, R3, R8, RZ ;  /* 0x0000000803037227 */ /* 0x000fc800078e00ff */
[----:B------:R-:W-:Y:S01]  /*05e0*/  IMAD R2, R3, R5, R8 ;  /* 0x0000000503027224 */ /* 0x000fe200078e0208 */
[----:B------:R-:W-:Y:S04]  /*05f0*/  BAR.SYNC.DEFER_BLOCKING 0x0 ;  /* 0x0000000000007b1d */ /* 0x000fe80000010000 */
[----:B------:R-:W-:-:S13]  /*0600*/  ISETP.GT.U32.AND P1, PT, R11, R2, PT ;  /* 0x000000020b00720c */ /* 0x000fda0003f24070 */
[----:B------:R-:W-:Y:S02]  /*0610*/  @!P1 IMAD.IADD R2, R2, 0x1, -R11 ;  /* 0x0000000102029824 */ /* 0x000fe400078e0a0b */
[----:B------:R-:W-:Y:S01]  /*0620*/  @!P1 VIADD R3, R3, 0x1 ;  /* 0x0000000103039836 */ /* 0x000fe20000000000 */
[----:B------:R-:W-:Y:S02]  /*0630*/  ISETP.NE.AND P1, PT, R4, RZ, PT ;  /* 0x000000ff0400720c */ /* 0x000fe40003f25270 */
[----:B------:R-:W-:Y:S02]  /*0640*/  ISETP.GE.U32.AND P0, PT, R2, R11, PT ;  /* 0x0000000b0200720c */ /* 0x000fe40003f06070 */
[----:B------:R-:W-:-:S04]  /*0650*/  LOP3.LUT R2, R9, R4, RZ, 0x3c, !PT ;  /* 0x0000000409027212 */ /* 0x000fc800078e3cff */
[----:B------:R-:W-:Y:S01]  /*0660*/  ISETP.GE.AND P2, PT, R2, RZ, PT ;  /* 0x000000ff0200720c */ /* 0x000fe20003f46270 */
[----:B------:R-:W-:-:S06]  /*0670*/  VIADD R2, R6, 0x1ff ;  /* 0x000001ff06027836 */ /* 0x000fcc0000000000 */
[----:B------:R-:W-:-:S04]  /*0680*/  @P0 VIADD R3, R3, 0x1 ;  /* 0x0000000103030836 */ /* 0x000fc80000000000 */
[----:B------:R-:W-:Y:S01]  /*0690*/  IMAD.MOV.U32 R5, RZ, RZ, R3 ;  /* 0x000000ffff057224 */ /* 0x000fe200078e0003 */
[----:B------:R-:W-:-:S03]  /*06a0*/  SHF.R.S32.HI R3, RZ, 0x1f, R2 ;  /* 0x0000001fff037819 */ /* 0x000fc60000011402 */
[----:B------:R-:W-:Y:S01]  /*06b0*/  @!P2 IMAD.MOV R5, RZ, RZ, -R5 ;  /* 0x000000ffff05a224 */ /* 0x000fe200078e0a05 */
[----:B------:R-:W-:Y:S02]  /*06c0*/  @!P1 LOP3.LUT R5, RZ, R4, RZ, 0x33, !PT ;  /* 0x00000004ff059212 */ /* 0x000fe400078e33ff */
[----:B------:R-:W-:-:S03]  /*06d0*/  LEA.HI R3, R3, R2, RZ, 0x9 ;  /* 0x0000000203037211 */ /* 0x000fc600078f48ff */
[----:B------:R-:W-:Y:S02]  /*06e0*/  IMAD.SHL.U32 R132, R5, 0x8, RZ ;  /* 0x0000000805847824 */ /* 0x000fe400078e00ff */
[----:B------:R-:W-:-:S03]  /*06f0*/  IMAD.MOV R5, RZ, RZ, -R5 ;  /* 0x000000ffff057224 */ /* 0x000fc600078e0a05 */
[----:B------:R-:W-:Y:S01]  /*0700*/  LEA.HI.SX32 R3, R3, -R132, 0x17 ;  /* 0x8000008403037211 */ /* 0x000fe200078fbaff */
[----:B------:R-:W-:-:S03]  /*0710*/  IMAD R12, R4, R5, R9 ;  /* 0x00000005040c7224 */ /* 0x000fc600078e0209 */
[----:B------:R-:W-:Y:S02]  /*0720*/  VIMNMX R11, PT, PT, R3, 0x8, PT ;  /* 0x00000008030b7848 */ /* 0x000fe40003fe0100 */
[----:B------:R-:W-:Y:S02]  /*0730*/  IABS R4, R12 ;  /* 0x0000000c00047213 */ /* 0x000fe40000000000 */
[-C--:B------:R-:W-:Y:S02]  /*0740*/  IABS R10, R11.reuse ;  /* 0x0000000b000a7213 */ /* 0x080fe40000000000 */
[----:B------:R-:W-:Y:S02]  /*0750*/  IABS R9, R11 ;  /* 0x0000000b00097213 */ /* 0x000fe40000000000 */
[----:B------:R-:W0:Y:S08]  /*0760*/  I2F.RP R8, R10 ;  /* 0x0000000a00087306 */ /* 0x000e300000209400 */
[----:B0-----:R-:W0:Y:S02]  /*0770*/  MUFU.RCP R8, R8 ;  /* 0x0000000800087308 */ /* 0x001e240000001000 */
[----:B0-----:R-:W-:-:S02]  /*0780*/  VIADD R2, R8, 0xffffffe ;  /* 0x0ffffffe08027836 */ /* 0x001fc40000000000 */
[----:B------:R-:W-:-:S04]  /*0790*/  IMAD.MOV R8, RZ, RZ, -R9 ;  /* 0x000000ffff087224 */ /* 0x000fc800078e0a09 */
[----:B------:R0:W1:Y:S02]  /*07a0*/  F2I.FTZ.U32.TRUNC.NTZ R3, R2 ;  /* 0x0000000200037305 */ /* 0x000064000021f000 */
[----:B0-----:R-:W-:Y:S02]  /*07b0*/  IMAD.MOV.U32 R2, RZ, RZ, RZ ;  /* 0x000000ffff027224 */ /* 0x001fe400078e00ff */
[----:B-1----:R-:W-:-:S04]  /*07c0*/  IMAD.MOV R13, RZ, RZ, -R3 ;  /* 0x000000ffff0d7224 */ /* 0x002fc800078e0a03 */
[----:B------:R-:W-:Y:S01]  /*07d0*/  IMAD R5, R13, R10, RZ ;  /* 0x0000000a0d057224 */ /* 0x000fe200078e02ff */
[----:B------:R-:W-:-:S03]  /*07e0*/  SHF.R.U32.HI R13, RZ, 0x5, R0 ;  /* 0x00000005ff0d7819 */ /* 0x000fc60000011600 */
[----:B------:R-:W-:Y:S01]  /*07f0*/  IMAD.HI.U32 R3, R3, R5, R2 ;  /* 0x0000000503037227 */ /* 0x000fe200078e0002 */
[----:B------:R-:W-:-:S03]  /*0800*/  R2UR UR13, R13 ;  /* 0x000000000d0d72ca */ /* 0x000fc600000e0000 */
[----:B------:R-:W-:Y:S02]  /*0810*/  IMAD.MOV.U32 R5, RZ, RZ, R4 ;  /* 0x000000ffff057224 */ /* 0x000fe400078e0004 */
[----:B------:R-:W0:Y:S02]  /*0820*/  I2F.RP R4, R17 ;  /* 0x0000001100047306 */ /* 0x000e240000209400 */
[----:B------:R-:W-:-:S04]  /*0830*/  IMAD.HI.U32 R2, R3, R5, RZ ;  /* 0x0000000503027227 */ /* 0x000fc800078e00ff */
[----:B------:R-:W-:Y:S02]  /*0840*/  IMAD R3, R2, R8, R5 ;  /* 0x0000000802037224 */ /* 0x000fe400078e0205 */
[----:B------:R-:W1:Y:S01]  /*0850*/  I2F.RP R5, R31 ;  /* 0x0000001f00057306 */ /* 0x000e620000209400 */
[----:B------:R-:W-:Y:S02]  /*0860*/  USHF.L.U32 UR4, UR13, 0x15, URZ ;  /* 0x000000150d047899 */ /* 0x000fe400080006ff */
[----:B------:R-:W-:Y:S01]  /*0870*/  ISETP.GT.U32.AND P1, PT, R10, R3, PT ;  /* 0x000000030a00720c */ /* 0x000fe20003f24070 */
[----:B------:R-:W-:Y:S02]  /*0880*/  USHF.L.U32 UR5, UR13, 0x5, URZ ;  /* 0x000000050d057899 */ /* 0x000fe400080006ff */
[----:B------:R-:W-:Y:S02]  /*0890*/  ULOP3.LUT UR10, UR4, 0x600000, URZ, 0xc0, !UPT ;  /* 0x00600000040a7892 */ /* 0x000fe4000f8ec0ff */
[----:B0-----:R-:W0:Y:S01]  /*08a0*/  MUFU.RCP R4, R4 ;  /* 0x0000000400047308 */ /* 0x001e220000001000 */
[----:B------:R-:W-:Y:S01]  /*08b0*/  ULOP3.LUT UR5, UR5, 0x80, URZ, 0xc0, !UPT ;  /* 0x0000008005057892 */ /* 0x000fe2000f8ec0ff */
[----:B------:R-:W-:-:S06]  /*08c0*/  UMOV UR4, 0x1 ;  /* 0x0000000100047882 */ /* 0x000fcc0000000000 */
[----:B------:R-:W-:Y:S01]  /*08d0*/  @!P1 IMAD.IADD R3, R3, 0x1, -R10 ;  /* 0x0000000103039824 */ /* 0x000fe200078e0a0a */
[----:B-1----:R-:W1:Y:S01]  /*08e0*/  MUFU.RCP R5, R5 ;  /* 0x0000000500057308 */ /* 0x002e620000001000 */
[----:B------:R-:W-:Y:S01]  /*08f0*/  @!P1 VIADD R2, R2, 0x1 ;  /* 0x0000000102029836 */ /* 0x000fe20000000000 */
[----:B------:R-:W-:Y:S02]  /*0900*/  ISETP.NE.AND P1, PT, R11, RZ, PT ;  /* 0x000000ff0b00720c */ /* 0x000fe40003f25270 */
[----:B------:R-:W-:Y:S02]  /*0910*/  ISETP.GE.U32.AND P0, PT, R3, R10, PT ;  /* 0x0000000a0300720c */ /* 0x000fe40003f06070 */
[----:B------:R-:W-:Y:S01]  /*0920*/  LOP3.LUT R3, R12, R11, RZ, 0x3c, !PT ;  /* 0x0000000b0c037212 */ /* 0x000fe200078e3cff */
[----:B0-----:R-:W-:-:S03]  /*0930*/  VIADD R8, R4, 0xffffffe ;  /* 0x0ffffffe04087836 */ /* 0x001fc60000000000 */
[----:B------:R-:W-:Y:S02]  /*0940*/  ISETP.GE.AND P2, PT, R3, RZ, PT ;  /* 0x000000ff0300720c */ /* 0x000fe40003f46270 */
[----:B------:R-:W0:Y:S05]  /*0950*/  F2I.FTZ.U32.TRUNC.NTZ R3, R8 ;  /* 0x0000000800037305 */ /* 0x000e2a000021f000 */
[----:B------:R-:W-:Y:S02]  /*0960*/  @P0 VIADD R2, R2, 0x1 ;  /* 0x0000000102020836 */ /* 0x000fe40000000000 */
[----:B-1----:R-:W-:Y:S02]  /*0970*/  VIADD R9, R5, 0xffffffe ;  /* 0x0ffffffe05097836 */ /* 0x002fe40000000000 */
[----:B------:R-:W-:-:S02]  /*0980*/  IMAD.MOV.U32 R10, RZ, RZ, R2 ;  /* 0x000000ffff0a7224 */ /* 0x000fc400078e0002 */
[----:B------:R1:W2:Y:S02]  /*0990*/  F2I.FTZ.U32.TRUNC.NTZ R5, R9 ;  /* 0x0000000900057305 */ /* 0x0002a4000021f000 */
[----:B------:R-:W-:Y:S01]  /*09a0*/  @!P2 IMAD.MOV R10, RZ, RZ, -R10 ;  /* 0x000000ffff0aa224 */ /* 0x000fe200078e0a0a */
[----:B------:R-:W-:Y:S01]  /*09b0*/  @!P1 LOP3.LUT R10, RZ, R11, RZ, 0x33, !PT ;  /* 0x0000000bff0a9212 */ /* 0x000fe200078e33ff */
[----:B0-----:R-:W-:-:S04]  /*09c0*/  IMAD.MOV R2, RZ, RZ, -R3 ;  /* 0x000000ffff027224 */ /* 0x001fc800078e0a03 */
[----:B------:R-:W-:Y:S01]  /*09d0*/  IMAD.MOV R4, RZ, RZ, -R10 ;  /* 0x000000ffff047224 */ /* 0x000fe200078e0a0a */
[----:B-1----:R-:W-:-:S03]  /*09e0*/  SHF.R.U32.HI R9, RZ, 0x5, R0 ;  /* 0x00000005ff097819 */ /* 0x002fc60000011600 */
[----:B------:R-:W-:Y:S01]  /*09f0*/  IMAD R4, R11, R4, R12 ;  /* 0x000000040b047224 */ /* 0x000fe200078e020c */
[----:B------:R-:W-:Y:S01]  /*0a00*/  SGXT.U32 R9, R9, 0x3 ;  /* 0x000000030909781a */ /* 0x000fe20000000000 */
[----:B------:R-:W-:Y:S02]  /*0a10*/  IMAD R11, R2, R17, RZ ;  /* 0x00000011020b7224 */ /* 0x000fe400078e02ff */
[----:B------:R-:W-:Y:S02]  /*0a20*/  IMAD.MOV.U32 R2, RZ, RZ, RZ ;  /* 0x000000ffff027224 */ /* 0x000fe400078e00ff */
[----:B------:R-:W-:Y:S02]  /*0a30*/  IMAD.IADD R132, R132, 0x1, R4 ;  /* 0x0000000184847824 */ /* 0x000fe400078e0204 */
[----:B------:R-:W-:Y:S01]  /*0a40*/  IMAD.HI.U32 R8, R3, R11, R2 ;  /* 0x0000000b03087227 */ /* 0x000fe200078e0002 */
[----:B------:R-:W-:-:S03]  /*0a50*/  LOP3.LUT R3, R0, 0xff, RZ, 0xc0, !PT ;  /* 0x000000ff00037812 */ /* 0x000fc600078ec0ff */
[----:B--2---:R-:W-:Y:S02]  /*0a60*/  IMAD.MOV R12, RZ, RZ, -R5 ;  /* 0x000000ffff0c7224 */ /* 0x004fe400078e0a05 */
[----:B------:R-:W-:Y:S02]  /*0a70*/  IMAD.SHL.U32 R2, R10, 0x40, RZ ;  /* 0x000000400a027824 */ /* 0x000fe400078e00ff */
[----:B------:R-:W-:Y:S02]  /*0a80*/  IMAD R132, R132, 0x200, R3 ;  /* 0x0000020084847824 */ /* 0x000fe400078e0203 */
[----:B------:R-:W-:Y:S01]  /*0a90*/  IMAD R11, R12, R31, RZ ;  /* 0x0000001f0c0b7224 */ /* 0x000fe200078e02ff */
[----:B------:R-:W-:Y:S01]  /*0aa0*/  LOP3.LUT R9, R2, R9, RZ, 0xfc, !PT ;  /* 0x0000000902097212 */ /* 0x000fe200078efcff */
[----:B------:R-:W-:Y:S01]  /*0ab0*/  IMAD.MOV.U32 R4, RZ, RZ, RZ ;  /* 0x000000ffff047224 */ /* 0x000fe200078e00ff */
[----:B------:R-:W-:Y:S01]  /*0ac0*/  IABS R14, R132 ;  /* 0x00000084000e7213 */ /* 0x000fe20000000000 */
[----:B------:R-:W-:Y:S01]  /*0ad0*/  VIADD R133, R132, 0x100 ;  /* 0x0000010084857836 */ /* 0x000fe20000000000 */
[----:B------:R-:W-:Y:S01]  /*0ae0*/  IABS R16, R9 ;  /* 0x0000000900107213 */ /* 0x000fe20000000000 */
[----:B------:R-:W-:Y:S01]  /*0af0*/  IMAD.HI.U32 R11, R5, R11, R4 ;  /* 0x0000000b050b7227 */ /* 0x000fe200078e0004 */
[----:B------:R-:W-:-:S02]  /*0b00*/  LOP3.LUT R34, R9, 0x8, RZ, 0xfc, !PT ;  /* 0x0000000809227812 */ /* 0x000fc400078efcff */
[----:B------:R-:W-:Y:S01]  /*0b10*/  IABS R15, R133 ;  /* 0x00000085000f7213 */ /* 0x000fe20000000000 */
[C---:B------:R-:W-:Y:S01]  /*0b20*/  IMAD.HI.U32 R4, R8.reuse, R14, RZ ;  /* 0x0000000e08047227 */ /* 0x040fe200078e00ff */
[----:B------:R-:W-:Y:S02]  /*0b30*/  IABS R20, R34 ;  /* 0x0000002200147213 */ /* 0x000fe40000000000 */
[----:B------:R-:W-:Y:S01]  /*0b40*/  LOP3.LUT R35, R9, 0x10, RZ, 0xfc, !PT ;  /* 0x0000001009237812 */ /* 0x000fe200078efcff */
[----:B------:R-:W-:Y:S01]  /*0b50*/  IMAD.HI.U32 R5, R11, R16, RZ ;  /* 0x000000100b057227 */ /* 0x000fe200078e00ff */
[C---:B------:R-:W-:Y:S02]  /*0b60*/  LOP3.LUT R37, R9.reuse, 0x20, RZ, 0xfc, !PT ;  /* 0x0000002009257812 */ /* 0x040fe400078efcff */
[C---:B------:R-:W-:Y:S01]  /*0b70*/  LOP3.LUT R38, R9.reuse, 0x28, RZ, 0xfc, !PT ;  /* 0x0000002809267812 */ /* 0x040fe200078efcff */
[----:B------:R-:W-:Y:S01]  /*0b80*/  IMAD.HI.U32 R8, R8, R15, RZ ;  /* 0x0000000f08087227 */ /* 0x000fe200078e00ff */
[----:B------:R-:W-:-:S03]  /*0b90*/  LOP3.LUT R39, R9, 0x30, RZ, 0xfc, !PT ;  /* 0x0000003009277812 */ /* 0x000fc600078efcff */
[----:B------:R-:W-:Y:S01]  /*0ba0*/  IMAD.MOV R18, RZ, RZ, -R5 ;  /* 0x000000ffff127224 */ /* 0x000fe200078e0a05 */
[----:B------:R-:W-:Y:S01]  /*0bb0*/  IABS R24, R39 ;  /* 0x0000002700187213 */ /* 0x000fe20000000000 */
[----:B------:R-:W-:Y:S02]  /*0bc0*/  IMAD.MOV R5, RZ, RZ, -R4 ;  /* 0x000000ffff057224 */ /* 0x000fe400078e0a04 */
[----:B------:R-:W-:Y:S02]  /*0bd0*/  IMAD.MOV R8, RZ, RZ, -R8 ;  /* 0x000000ffff087224 */ /* 0x000fe400078e0a08 */
[----:B------:R-:W-:Y:S02]  /*0be0*/  VIADD R10, R2, UR13 ;  /* 0x0000000d020a7c36 */ /* 0x000fe40008000000 */
[C---:B------:R-:W-:Y:S02]  /*0bf0*/  IMAD R5, R17.reuse, R5, R14 ;  /* 0x0000000511057224 */ /* 0x040fe400078e020e */
[----:B------:R-:W-:-:S02]  /*0c00*/  IMAD R8, R17, R8, R15 ;  /* 0x0000000811087224 */ /* 0x000fc400078e020f */
[----:B------:R-:W-:Y:S01]  /*0c10*/  VIADD R36, R10, 0x18 ;  /* 0x000000180a247836 */ /* 0x000fe20000000000 */
[----:B------:R-:W-:Y:S01]  /*0c20*/  ISETP.GT.U32.AND P0, PT, R17, R5, PT ;  /* 0x000000051100720c */ /* 0x000fe20003f04070 */
[----:B------:R-:W-:Y:S01]  /*0c30*/  IMAD.HI.U32 R12, R11, R20, RZ ;  /* 0x000000140b0c7227 */ /* 0x000fe200078e00ff */
[----:B------:R-:W-:Y:S02]  /*0c40*/  ISETP.GT.U32.AND P1, PT, R17, R8, PT ;  /* 0x000000081100720c */ /* 0x000fe40003f24070 */
[----:B------:R-:W-:Y:S01]  /*0c50*/  IABS R22, R36 ;  /* 0x0000002400167213 */ /* 0x000fe20000000000 */
[----:B------:R-:W-:Y:S02]  /*0c60*/  IMAD.MOV R12, RZ, RZ, -R12 ;  /* 0x000000ffff0c7224 */ /* 0x000fe400078e0a0c */
[----:B------:R-:W-:Y:S01]  /*0c70*/  IMAD R4, R31, R18, R16 ;  /* 0x000000121f047224 */ /* 0x000fe200078e0210 */
[----:B------:R-:W-:Y:S01]  /*0c80*/  IABS R18, R35 ;  /* 0x0000002300127213 */ /* 0x000fe20000000000 */
[----:B------:R-:W-:-:S04]  /*0c90*/  IMAD.HI.U32 R13, R11, R22, RZ ;  /* 0x000000160b0d7227 */ /* 0x000fc800078e00ff */
[----:B------:R-:W-:Y:S02]  /*0ca0*/  IMAD.MOV R13, RZ, RZ, -R13 ;  /* 0x000000ffff0d7224 */ /* 0x000fe400078e0a0d */
[--C-:B------:R-:W-:Y:S02]  /*0cb0*/  @!P0 IMAD.IADD R5, R5, 0x1, -R17.reuse ;  /* 0x0000000105058824 */ /* 0x100fe400078e0a11 */
[----:B------:R-:W-:Y:S02]  /*0cc0*/  @!P1 IMAD.IADD R8, R8, 0x1, -R17 ;  /* 0x0000000108089824 */ /* 0x000fe400078e0a11 */
[----:B------:R-:W-:Y:S01]  /*0cd0*/  VIADD R33, R10, 0x38 ;  /* 0x000000380a217836 */ /* 0x000fe20000000000 */
[----:B------:R-:W-:Y:S01]  /*0ce0*/  ISETP.GT.U32.AND P0, PT, R17, R5, PT ;  /* 0x000000051100720c */ /* 0x000fe20003f04070 */
[C---:B------:R-:W-:Y:S01]  /*0cf0*/  IMAD R12, R31.reuse, R12, R20 ;  /* 0x0000000c1f0c7224 */ /* 0x040fe200078e0214 */
[----:B------:R-:W-:Y:S01]  /*0d00*/  IABS R20, R37 ;  /* 0x0000002500147213 */ /* 0x000fe20000000000 */
[----:B------:R-:W-:Y:S01]  /*0d10*/  IMAD R13, R31, R13, R22 ;  /* 0x0000000d1f0d7224 */ /* 0x000fe200078e0216 */
[----:B------:R-:W-:Y:S01]  /*0d20*/  IABS R22, R38 ;  /* 0x0000002600167213 */ /* 0x000fe20000000000 */
[----:B------:R-:W-:Y:S01]  /*0d30*/  IMAD.HI.U32 R10, R11, R18, RZ ;  /* 0x000000120b0a7227 */ /* 0x000fe200078e00ff */
[----:B------:R-:W-:-:S02]  /*0d40*/  ISETP.GT.U32.AND P1, PT, R17, R8, PT ;  /* 0x000000081100720c */ /* 0x000fc40003f24070 */
[----:B------:R-:W-:Y:S01]  /*0d50*/  IABS R26, R33 ;  /* 0x00000021001a7213 */ /* 0x000fe20000000000 */
[----:B------:R-:W-:-:S04]  /*0d60*/  IMAD.HI.U32 R14, R11, R20, RZ ;  /* 0x000000140b0e7227 */ /* 0x000fc800078e00ff */
[----:B------:R-:W-:-:S04]  /*0d70*/  IMAD.HI.U32 R15, R11, R22, RZ ;  /* 0x000000160b0f7227 */ /* 0x000fc800078e00ff */
[----:B------:R-:W-:-:S04]  /*0d80*/  IMAD.HI.U32 R16, R11, R24, RZ ;  /* 0x000000180b107227 */ /* 0x000fc800078e00ff */
[----:B------:R-:W-:Y:S02]  /*0d90*/  IMAD.MOV R10, RZ, RZ, -R10 ;  /* 0x000000ffff0a7224 */ /* 0x000fe400078e0a0a */
[----:B------:R-:W-:-:S04]  /*0da0*/  IMAD.HI.U32 R11, R11, R26, RZ ;  /* 0x0000001a0b0b7227 */ /* 0x000fc800078e00ff */
[----:B------:R-:W-:Y:S02]  /*0db0*/  IMAD.MOV R14, RZ, RZ, -R14 ;  /* 0x000000ffff0e7224 */ /* 0x000fe400078e0a0e */
[----:B------:R-:W-:Y:S02]  /*0dc0*/  IMAD.MOV R15, RZ, RZ, -R15 ;  /* 0x000000ffff0f7224 */ /* 0x000fe400078e0a0f */
[----:B------:R-:W-:Y:S02]  /*0dd0*/  IMAD.MOV R16, RZ, RZ, -R16 ;  /* 0x000000ffff107224 */ /* 0x000fe400078e0a10 */
[C---:B------:R-:W-:Y:S02]  /*0de0*/  IMAD R10, R31.reuse, R10, R18 ;  /* 0x0000000a1f0a7224 */ /* 0x040fe400078e0212 */
[----:B------:R-:W-:Y:S02]  /*0df0*/  IMAD.MOV R18, RZ, RZ, -R11 ;  /* 0x000000ffff127224 */ /* 0x000fe400078e0a0b */
[----:B------:R-:W-:-:S02]  /*0e00*/  IMAD R11, R31, R14, R20 ;  /* 0x0000000e1f0b7224 */ /* 0x000fc400078e0214 */
[----:B------:R-:W-:Y:S02]  /*0e10*/  IMAD R14, R31, R15, R22 ;  /* 0x0000000f1f0e7224 */ /* 0x000fe400078e0216 */
[--C-:B------:R-:W-:Y:S02]  /*0e20*/  @!P0 IMAD.IADD R5, R5, 0x1, -R17.reuse ;  /* 0x0000000105058824 */ /* 0x100fe400078e0a11 */
[----:B------:R-:W-:Y:S02]  /*0e30*/  @!P1 IMAD.IADD R8, R8, 0x1, -R17 ;  /* 0x0000000108089824 */ /* 0x000fe400078e0a11 */
[C---:B------:R-:W-:Y:S02]  /*0e40*/  IMAD R15, R31.reuse, R16, R24 ;  /* 0x000000101f0f7224 */ /* 0x040fe400078e0218 */
[----:B------:R-:W-:Y:S02]  /*0e50*/  VIADD R17, R140, 0xffffffe8 ;  /* 0xffffffe88c117836 */ /* 0x000fe40000000000 */
[----:B------:R-:W-:-:S02]  /*0e60*/  IMAD R16, R31, R18, R26 ;  /* 0x000000121f107224 */ /* 0x000fc400078e021a */
[C---:B------:R-:W-:Y:S01]  /*0e70*/  VIADD R18, R140.reuse, 0xffffffed ;  /* 0xffffffed8c127836 */ /* 0x040fe20000000000 */
[----:B------:R-:W-:Y:S01]  /*0e80*/  ISETP.GE.U32.AND P1, PT, R17, 0x7fffffc9, PT ;  /* 0x7fffffc91100780c */ /* 0x000fe20003f26070 */
[C---:B------:R-:W-:Y:S02]  /*0e90*/  VIADD R17, R140.reuse, 0xffffffe9 ;  /* 0xffffffe98c117836 */ /* 0x040fe40000000000 */
[----:B------:R-:W-:Y:S01]  /*0ea0*/  VIADD R20, R140, 0xffffffee ;  /* 0xffffffee8c147836 */ /* 0x000fe20000000000 */
[----:B------:R-:W-:Y:S01]  /*0eb0*/  ISETP.GE.U32.AND P2, PT, R18, 0x7fffffce, PT ;  /* 0x7fffffce1200780c */ /* 0x000fe20003f46070 */
[C---:B------:R-:W-:Y:S01]  /*0ec0*/  VIADD R18, R140.reuse, 0xffffffeb ;  /* 0xffffffeb8c127836 */ /* 0x040fe20000000000 */
[----:B------:R-:W-:Y:S01]  /*0ed0*/  ISETP.GE.U32.AND P4, PT, R17, 0x7fffffca, PT ;  /* 0x7fffffca1100780c */ /* 0x000fe20003f86070 */
[----:B------:R-:W-:Y:S01]  /*0ee0*/  VIADD R17, R140, 0xffffffe4 ;  /* 0xffffffe48c117836 */ /* 0x000fe20000000000 */
[----:B------:R-:W-:Y:S01]  /*0ef0*/  ISETP.GE.U32.AND P0, PT, R20, 0x7fffffcf, PT ;  /* 0x7fffffcf1400780c */ /* 0x000fe20003f06070 */
[----:B------:R-:W-:Y:S01]  /*0f00*/  VIADD R22, R140, 0xffffffe7 ;  /* 0xffffffe78c167836 */ /* 0x000fe20000000000 */
[----:B------:R-:W-:Y:S01]  /*0f10*/  ISETP.GE.U32.AND P3, PT, R18, 0x7fffffcc, PT ;  /* 0x7fffffcc1200780c */ /* 0x000fe20003f66070 */
[C---:B------:R-:W-:Y:S01]  /*0f20*/  VIADD R18, R140.reuse, 0xffffffe5 ;  /* 0xffffffe58c127836 */ /* 0x040fe20000000000 */
[----:B------:R-:W-:Y:S01]  /*0f30*/  SEL R20, RZ, 0x1fffe, P2 ;  /* 0x0001fffeff147807 */ /* 0x000fe20001000000 */
[----:B------:R-:W-:Y:S01]  /*0f40*/  VIADD R26, R140, 0xffffffe3 ;  /* 0xffffffe38c1a7836 */ /* 0x000fe20000000000 */
[----:B------:R-:W-:-:S02]  /*0f50*/  ISETP.GE.U32.AND P2, PT, R17, 0x7fffffc5, PT ;  /* 0x7fffffc51100780c */ /* 0x000fc40003f46070 */
[----:B------:R-:W-:Y:S01]  /*0f60*/  SEL R17, RZ, 0x4, P0 ;  /* 0x00000004ff117807 */ /* 0x000fe20000000000 */
[----:B------:R-:W-:Y:S01]  /*0f70*/  IMAD.IADD R19, R19, 0x1, R20 ;  /* 0x0000000113137824 */ /* 0x000fe200078e0214 */
[----:B------:R-:W-:Y:S02]  /*0f80*/  ISETP.GE.U32.AND P0, PT, R18, 0x7fffffc6, PT ;  /* 0x7fffffc61200780c */ /* 0x000fe40003f06070 */
[----:B------:R-:W-:Y:S02]  /*0f90*/  SEL R18, RZ, 0x7fff8, P5 ;  /* 0x0007fff8ff127807 */ /* 0x000fe40002800000 */
[----:B------:R-:W-:Y:S01]  /*0fa0*/  ISETP.GE.U32.AND P5, PT, R21, 0x7fffffc7, PT ;  /* 0x7fffffc71500780c */ /* 0x000fe20003fa6070 */
[----:B------:R-:W-:Y:S01]  /*0fb0*/  VIADD R21, R140, 0xffffffe1 ;  /* 0xffffffe18c157836 */ /* 0x000fe20000000000 */
[----:B------:R-:W-:Y:S02]  /*0fc0*/  SEL R23, RZ, 0x1, P1 ;  /* 0x00000001ff177807 */ /* 0x000fe40000800000 */
[----:B------:R-:W-:Y:S01]  /*0fd0*/  ISETP.GE.U32.AND P1, PT, R22, 0x7fffffc8, PT ;  /* 0x7fffffc81600780c */ /* 0x000fe20003f26070 */
[----:B------:R-:W-:Y:S01]  /*0fe0*/  VIADD R22, R140, 0xffffffe2 ;  /* 0xffffffe28c167836 */ /* 0x000fe20000000000 */
[----:B------:R-:W-:-:S02]  /*0ff0*/  SEL R24, RZ, 0x1fffe, P4 ;  /* 0x0001fffeff187807 */ /* 0x000fc40002000000 */
[----:B------:R-:W-:Y:S02]  /*1000*/  ISETP.GE.U32.AND P4, PT, R21, 0x7fffffc2, PT ;  /* 0x7fffffc21500780c */ /* 0x000fe40003f86070 */
[----:B------:R-:W-:Y:S01]  /*1010*/  SEL R21, RZ, 0x4, P6 ;  /* 0x00000004ff157807 */ /* 0x000fe20003000000 */
[----:B------:R-:W-:Y:S01]  /*1020*/  IMAD.IADD R23, R23, 0x1, R24 ;  /* 0x0000000117177824 */ /* 0x000fe200078e0218 */
[----:B------:R-:W-:Y:S02]  /*1030*/  ISETP.GE.U32.AND P6, PT, R22, 0x7fffffc3, PT ;  /* 0x7fffffc31600780c */ /* 0x000fe40003fc6070 */
[----:B------:R-:W-:Y:S02]  /*1040*/  SEL R22, RZ, 0x7fff8, P3 ;  /* 0x0007fff8ff167807 */ /* 0x000fe40001800000 */
[----:B------:R-:W-:Y:S02]  /*1050*/  ISETP.GT.U32.AND P3, PT, R31, R4, PT ;  /* 0x000000041f00720c */ /* 0x000fe40003f64070 */
[----:B------:R-:W-:-:S02]  /*1060*/  SEL R27, RZ, 0x1, P2 ;  /* 0x00000001ff1b7807 */ /* 0x000fc40001000000 */
[----:B------:R-:W-:Y:S02]  /*1070*/  ISETP.GT.U32.AND P2, PT, R31, R13, PT ;  /* 0x0000000d1f00720c */ /* 0x000fe40003f44070 */
[----:B------:R-:W-:Y:S02]  /*1080*/  SEL R28, RZ, 0x1fffe, P0 ;  /* 0x0001fffeff1c7807 */ /* 0x000fe40000000000 */
[----:B------:R-:W-:Y:S02]  /*1090*/  SEL R25, RZ, 0x4, P5 ;  /* 0x00000004ff197807 */ /* 0x000fe40002800000 */
[----:B------:R-:W-:Y:S01]  /*10a0*/  ISETP.GE.U32.AND P0, PT, R26, 0x7fffffc4, PT ;  /* 0x7fffffc41a00780c */ /* 0x000fe20003f06070 */
[----:B------:R-:W-:Y:S01]  /*10b0*/  IMAD.IADD R27, R27, 0x1, R28 ;  /* 0x000000011b1b7824 */ /* 0x000fe200078e021c */
[----:B------:R-:W-:Y:S01]  /*10c0*/  ISETP.GT.U32.AND P5, PT, R31, R12, PT ;  /* 0x0000000c1f00720c */ /* 0x000fe20003fa4070 */
[----:B------:R-:W-:Y:S01]  /*10d0*/  @!P3 IMAD.IADD R4, R4, 0x1, -R31 ;  /* 0x000000010404b824 */ /* 0x000fe200078e0a1f */
[----:B------:R-:W-:-:S02]  /*10e0*/  SEL R30, RZ, 0x7fff8, P0 ;  /* 0x0007fff8ff1e7807 */ /* 0x000fc40000000000 */
[----:B------:R-:W-:Y:S01]  /*10f0*/  ISETP.GT.U32.AND P0, PT, R31, R11, PT ;  /* 0x0000000b1f00720c */ /* 0x000fe20003f04070 */
[--C-:B------:R-:W-:Y:S01]  /*1100*/  @!P2 IMAD.IADD R13, R13, 0x1, -R31.reuse ;  /* 0x000000010d0da824 */ /* 0x100fe200078e0a1f */
[C---:B------:R-:W-:Y:S02]  /*1110*/  ISETP.GT.U32.AND P3, PT, R31.reuse, R14, PT ;  /* 0x0000000e1f00720c */ /* 0x040fe40003f64070 */
[----:B------:R-:W-:Y:S02]  /*1120*/  ISETP.GT.U32.AND P2, PT, R31, R16, PT ;  /* 0x000000101f00720c */ /* 0x000fe40003f44070 */
[----:B------:R-:W-:Y:S02]  /*1130*/  SEL R26, RZ, 0x7fff8, P1 ;  /* 0x0007fff8ff1a7807 */ /* 0x000fe40000800000 */
[----:B------:R-:W-:Y:S01]  /*1140*/  SEL R32, RZ, 0x1fffe, P4 ;  /* 0x0001fffeff207807 */ /* 0x000fe20002000000 */
[----:B------:R-:W-:Y:S01]  /*1150*/  @!P5 IMAD.IADD R12, R12, 0x1, -R31 ;  /* 0x000000010c0cd824 */ /* 0x000fe200078e0a1f */
[----:B------:R-:W-:-:S02]  /*1160*/  SEL R29, RZ, 0x4, P6 ;  /* 0x00000004ff1d7807 */ /* 0x000fc40003000000 */
[----:B------:R-:W-:Y:S01]  /*1170*/  ISETP.GT.U32.AND P1, PT, R31, R10, PT ;  /* 0x0000000a1f00720c */ /* 0x000fe20003f24070 */
[--C-:B------:R-:W-:Y:S01]  /*1180*/  @!P0 IMAD.IADD R11, R11, 0x1, -R31.reuse ;  /* 0x000000010b0b8824 */ /* 0x100fe200078e0a1f */
[C---:B------:R-:W-:Y:S01]  /*1190*/  ISETP.GT.U32.AND P4, PT, R31.reuse, R15, PT ;  /* 0x0000000f1f00720c */ /* 0x040fe20003f84070 */
[--C-:B------:R-:W-:Y:S01]  /*11a0*/  @!P3 IMAD.IADD R14, R14, 0x1, -R31.reuse ;  /* 0x000000010e0eb824 */ /* 0x100fe200078e0a1f */
[C---:B------:R-:W-:Y:S01]  /*11b0*/  ISETP.GT.U32.AND P5, PT, R31.reuse, R13, PT ;  /* 0x0000000d1f00720c */ /* 0x040fe20003fa4070 */
[----:B------:R-:W-:Y:S01]  /*11c0*/  @!P2 IMAD.IADD R16, R16, 0x1, -R31 ;  /* 0x000000011010a824 */ /* 0x000fe200078e0a1f */
[C---:B------:R-:W-:Y:S02]  /*11d0*/  ISETP.GT.U32.AND P6, PT, R31.reuse, R4, PT ;  /* 0x000000041f00720c */ /* 0x040fe40003fc4070 */
[----:B------:R-:W-:Y:S02]  /*11e0*/  ISETP.GE.AND P0, PT, R36, RZ, PT ;  /* 0x000000ff2400720c */ /* 0x000fe40003f06270 */
[----:B------:R-:W-:-:S02]  /*11f0*/  ISETP.GT.U32.AND P2, PT, R31, R14, PT ;  /* 0x0000000e1f00720c */ /* 0x000fc40003f44070 */
[----:B------:R-:W-:Y:S01]  /*1200*/  ISETP.GE.AND P3, PT, R9, RZ, PT ;  /* 0x000000ff0900720c */ /* 0x000fe20003f66270 */
[--C-:B------:R-:W-:Y:S01]  /*1210*/  @!P1 IMAD.IADD R10, R10, 0x1, -R31.reuse ;  /* 0x000000010a0a9824 */ /* 0x100fe200078e0a1f */
[----:B------:R-:W-:Y:S01]  /*1220*/  ISETP.GT.U32.AND P1, PT, R31, R12, PT ;  /* 0x0000000c1f00720c */ /* 0x000fe20003f24070 */
[--C-:B------:R-:W-:Y:S01]  /*1230*/  @!P4 IMAD.IADD R15, R15, 0x1, -R31.reuse ;  /* 0x000000010f0fc824 */ /* 0x100fe200078e0a1f */
[----:B------:R-:W-:Y:S01]  /*1240*/  ISETP.GE.AND P4, PT, R34, RZ, PT ;  /* 0x000000ff2200720c */ /* 0x000fe20003f86270 */
[--C-:B------:R-:W-:Y:S01]  /*1250*/  @!P5 IMAD.IADD R13, R13, 0x1, -R31.reuse ;  /* 0x000000010d0dd824 */ /* 0x100fe200078e0a1f */
[C---:B------:R-:W-:Y:S01]  /*1260*/  ISETP.GT.U32.AND P5, PT, R31.reuse, R10, PT ;  /* 0x0000000a1f00720c */ /* 0x040fe20003fa4070 */
[----:B------:R-:W-:Y:S01]  /*1270*/  @!P6 IMAD.IADD R4, R4, 0x1, -R31 ;  /* 0x000000010404e824 */ /* 0x000fe200078e0a1f */
[C---:B------:R-:W-:Y:S01]  /*1280*/  ISETP.GT.U32.AND P6, PT, R31.reuse, R11, PT ;  /* 0x0000000b1f00720c */ /* 0x040fe20003fc4070 */
[----:B------:R-:W-:Y:S01]  /*1290*/  @!P0 IMAD.MOV R13, RZ, RZ, -R13 ;  /* 0x000000ffff0d8224 */ /* 0x000fe200078e0a0d */
[----:B------:R-:W-:Y:S01]  /*12a0*/  ISETP.GT.U32.AND P0, PT, R31, R15, PT ;  /* 0x0000000f1f00720c */ /* 0x000fe20003f04070 */
[----:B------:R-:W-:Y:S01]  /*12b0*/  IMAD.MOV.U32 R98, RZ, RZ, R4 ;  /* 0x000000ffff627224 */ /* 0x000fe200078e0004 */
[----:B------:R-:W-:Y:S01]  /*12c0*/  LOP3.LUT R23, R23, 0x3, RZ, 0xc0, !PT ;  /* 0x0000000317177812 */ /* 0x000fe200078ec0ff */
[----:B------:R-:W-:Y:S01]  /*12d0*/  VIADD R4, R140, 0xffffffe0 ;  /* 0xffffffe08c047836 */ /* 0x000fe20000000000 */
[----:B------:R-:W-:Y:S01]  /*12e0*/  LOP3.LUT R19, R19, 0x3, RZ, 0xc0, !PT ;  /* 0x0000000313137812 */ /* 0x000fe200078ec0ff */
[--C-:B------:R-:W-:Y:S01]  /*12f0*/  @!P2 IMAD.IADD R14, R14, 0x1, -R31.reuse ;  /* 0x000000010e0ea824 */ /* 0x100fe200078e0a1f */
[----:B------:R-:W-:Y:S01]  /*1300*/  LOP3.LUT R27, R27, 0x3, RZ, 0xc0, !PT ;  /* 0x000000031b1b7812 */ /* 0x000fe200078ec0ff */
[--C-:B------:R-:W-:Y:S01]  /*1310*/  @!P1 IMAD.IADD R12, R12, 0x1, -R31.reuse ;  /* 0x000000010c0c9824 */ /* 0x100fe200078e0a1f */
[----:B------:R-:W-:Y:S01]  /*1320*/  ISETP.GE.U32.AND P2, PT, R4, 0x7fffffc1, PT ;  /* 0x7fffffc10400780c */ /* 0x000fe20003f46070 */
[----:B------:R-:W-:Y:S01]  /*1330*/  @!P3 IMAD.MOV R98, RZ, RZ, -R98 ;  /* 0x000000ffff62b224 */ /* 0x000fe200078e0a62 */
[----:B------:R-:W-:Y:S01]  /*1340*/  ISETP.GT.U32.AND P1, PT, R31, R16, PT ;  /* 0x000000101f00720c */ /* 0x000fe20003f24070 */
[----:B------:R-:W-:Y:S01]  /*1350*/  @!P4 IMAD.MOV R12, RZ, RZ, -R12 ;  /* 0x000000ffff0cc224 */ /* 0x000fe200078e0a0c */
[----:B------:R-:W-:Y:S01]  /*1360*/  SEL R9, RZ, 0x1, P2 ;  /* 0x00000001ff097807 */ /* 0x000fe20001000000 */
[--C-:B------:R-:W-:Y:S01]  /*1370*/  @!P5 IMAD.IADD R10, R10, 0x1, -R31.reuse ;  /* 0x000000010a0ad824 */ /* 0x100fe200078e0a1f */
[----:B------:R-:W-:Y:S01]  /*1380*/  ISETP.GE.AND P3, PT, R33, RZ, PT ;  /* 0x000000ff2100720c */ /* 0x000fe20003f66270 */
[--C-:B------:R-:W-:Y:S01]  /*1390*/  @!P6 IMAD.IADD R11, R11, 0x1, -R31.reuse ;  /* 0x000000010b0be824 */ /* 0x100fe200078e0a1f */
[----:B------:R-:W-:Y:S01]  /*13a0*/  ISETP.GE.AND P4, PT, R35, RZ, PT ;  /* 0x000000ff2300720c */ /* 0x000fe20003f86270 */
[----:B------:R-:W-:Y:S01]  /*13b0*/  @!P0 IMAD.IADD R15, R15, 0x1, -R31 ;  /* 0x000000010f0f8824 */ /* 0x000fe200078e0a1f */
[----:B------:R-:W-:Y:S01]  /*13c0*/  ISETP.GE.AND P5, PT, R37, RZ, PT ;  /* 0x000000ff2500720c */ /* 0x000fe20003fa6270 */
[----:B------:R-:W-:Y:S01]  /*13d0*/  IMAD.IADD R9, R9, 0x1, R32 ;  /* 0x0000000109097824 */ /* 0x000fe200078e0220 */
[----:B------:R-:W-:-:S02]  /*13e0*/  ISETP.GE.AND P6, PT, R38, RZ, PT ;  /* 0x000000ff2600720c */ /* 0x000fc40003fc6270 */
[----:B------:R-:W-:Y:S01]  /*13f0*/  ISETP.GE.AND P0, PT, R39, RZ, PT ;  /* 0x000000ff2700720c */ /* 0x000fe20003f06270 */
[----:B------:R-:W-:Y:S01]  /*1400*/  @!P1 IMAD.IADD R16, R16, 0x1, -R31 ;  /* 0x0000000110109824 */ /* 0x000fe200078e0a1f */
[----:B------:R-:W-:Y:S02]  /*1410*/  LOP3.LUT R9, R9, 0x3, RZ, 0xc0, !PT ;  /* 0x0000000309097812 */ /* 0x000fe400078ec0ff */
[----:B------:R-:W-:Y:S01]  /*1420*/  IADD3 R21, PT, PT, R23, R22, R21 ;  /* 0x0000001617157210 */ /* 0x000fe20007ffe015 */
[----:B------:R-:W-:Y:S01]  /*1430*/  @!P3 IMAD.MOV R16, RZ, RZ, -R16 ;  /* 0x000000ffff10b224 */ /* 0x000fe200078e0a10 */
[----:B------:R-:W-:Y:S01]  /*1440*/  IADD3 R9, PT, PT, R9, R30, R29 ;  /* 0x0000001e09097210 */ /* 0x000fe20007ffe01d */
[----:B------:R-:W-:Y:S01]  /*1450*/  @!P4 IMAD.MOV R10, RZ, RZ, -R10 ;  /* 0x000000ffff0ac224 */ /* 0x000fe200078e0a0a */
[----:B------:R-:W-:Y:S01]  /*1460*/  ISETP.NE.AND P1, PT, R7, RZ, PT ;  /* 0x000000ff0700720c */ /* 0x000fe20003f25270 */
[----:B------:R-:W-:Y:S01]  /*1470*/  @!P5 IMAD.MOV R11, RZ, RZ, -R11 ;  /* 0x000000ffff0bd224 */ /* 0x000fe200078e0a0b */
[----:B------:R-:W-:Y:S01]  /*1480*/  IADD3 R17, PT, PT, R19, R18, R17 ;  /* 0x0000001213117210 */ /* 0x000fe20007ffe011 */
[----:B------:R-:W-:Y:S01]  /*1490*/  @!P6 IMAD.MOV R14, RZ, RZ, -R14 ;  /* 0x000000ffff0ee224 */ /* 0x000fe200078e0a0e */
[----:B------:R-:W-:Y:S01]  /*14a0*/  IADD3 R25, PT, PT, R27, R26, R25 ;  /* 0x0000001a1b197210 */ /* 0x000fe20007ffe019 */
[----:B------:R-:W-:Y:S01]  /*14b0*/  @!P0 IMAD.MOV R15, RZ, RZ, -R15 ;  /* 0x000000ffff0f8224 */ /* 0x000fe200078e0a0f */
[----:B------:R-:W-:Y:S01]  /*14c0*/  LOP3.LUT R7, RZ, R7, RZ, 0x33, !PT ;  /* 0x00000007ff077212 */ /* 0x000fe200078e33ff */
[----:B------:R-:W-:Y:S01]  /*14d0*/  IMAD.SHL.U32 R18, R21, 0x100, RZ ;  /* 0x0000010015127824 */ /* 0x000fe200078e00ff */
[----:B------:R-:W-:Y:S01]  /*14e0*/  LOP3.LUT R20, R9, 0xf, RZ, 0xc0, !PT ;  /* 0x0000000f09147812 */ /* 0x000fe200078ec0ff */
[----:B------:R-:W-:Y:S01]  /*14f0*/  VIADD R19, R140, 0xffffffff ;  /* 0xffffffff8c137836 */ /* 0x000fe20000000000 */
[----:B------:R-:W-:-:S02]  /*1500*/  SEL R98, R7, R98, !P1 ;  /* 0x0000006207627207 */ /* 0x000fc40004800000 */
[----:B------:R-:W-:Y:S01]  /*1510*/  SEL R101, R7, R13, !P1 ;  /* 0x0000000d07657207 */ /* 0x000fe20004800000 */
[----:B------:R-:W-:Y:S01]  /*1520*/  IMAD R20, R25, 0x10, R20 ;  /* 0x0000001019147824 */ /* 0x000fe200078e0214 */
[C---:B------:R-:W-:Y:S02]  /*1530*/  SEL R102, R7.reuse, R12, !P1 ;  /* 0x0000000c07667207 */ /* 0x040fe40004800000 */
[C---:B------:R-:W-:Y:S02]  /*1540*/  SEL R103, R7.reuse, R10, !P1 ;  /* 0x0000000a07677207 */ /* 0x040fe40004800000 */
[C---:B------:R-:W-:Y:S02]  /*1550*/  SEL R104, R7.reuse, R11, !P1 ;  /* 0x0000000b07687207 */ /* 0x040fe40004800000 */
[C---:B------:R-:W-:Y:S02]  /*1560*/  SEL R105, R7.reuse, R14, !P1 ;  /* 0x0000000e07697207 */ /* 0x040fe40004800000 */
[----:B------:R-:W-:-:S02]  /*1570*/  SEL R100, R7, R15, !P1 ;  /* 0x0000000f07647207 */ /* 0x000fc40004800000 */
[----:B------:R-:W-:Y:S01]  /*1580*/  SEL R99, R7, R16, !P1 ;  /* 0x0000001007637207 */ /* 0x000fe20004800000 */
[----:B------:R-:W-:Y:S01]  /*1590*/  VIADD R7, R140, 0xfffffff7 ;  /* 0xfffffff78c077836 */ /* 0x000fe20000000000 */
[----:B------:R-:W-:Y:S02]  /*15a0*/  ISETP.GE.AND P1, PT, R132, RZ, PT ;  /* 0x000000ff8400720c */ /* 0x000fe40003f26270 */
[----:B------:R-:W-:Y:S02]  /*15b0*/  ISETP.GE.AND P5, PT, R133, RZ, PT ;  /* 0x000000ff8500720c */ /* 0x000fe40003fa6270 */
[----:B------:R-:W-:Y:S02]  /*15c0*/  LOP3.LUT R18, R18, 0xf00, RZ, 0xe2, !PT ;  /* 0x00000f0012127812 */ /* 0x000fe400078ee2ff */
[----:B------:R-:W-:Y:S02]  /*15d0*/  LOP3.LUT R20, R20, 0xff, RZ, 0xc0, !PT ;  /* 0x000000ff14147812 */ /* 0x000fe400078ec0ff */
[----:B------:R-:W-:Y:S01]  /*15e0*/  ISETP.NE.AND P4, PT, R6, RZ, PT ;  /* 0x000000ff0600720c */ /* 0x000fe20003f85270 */
[----:B------:R-:W-:Y:S01]  /*15f0*/  IMAD R17, R17, 0x1000, R18 ;  /* 0x0000100011117824 */ /* 0x000fe200078e0212 */
[----:B------:R-:W-:-:S02]  /*1600*/  LOP3.LUT R6, RZ, R6, RZ, 0x33, !PT ;  /* 0x00000006ff067212 */ /* 0x000fc400078e33ff */
[----:B------:R-:W-:Y:S01]  /*1610*/  ISETP.GE.U32.AND P0, PT, R7, 0x7fffffd8, PT ;  /* 0x7fffffd80700780c */ /* 0x000fe20003f06070 */
[----:B------:R-:W-:Y:S01]  /*1620*/  IMAD.IADD R17, R17, 0x1, R20 ;  /* 0x0000000111117824 */ /* 0x000fe200078e0214 */
[----:B------:R-:W-:Y:S01]  /*1630*/  ISETP.GE.U32.AND P3, PT, R19, 0x7fffffe0, PT ;  /* 0x7fffffe01300780c */ /* 0x000fe20003f66070 */
[----:B------:R-:W-:Y:S01]  /*1640*/  @!P1 IMAD.MOV R5, RZ, RZ, -R5 ;  /* 0x000000ffff059224 */ /* 0x000fe200078e0a05 */
[----:B------:R-:W-:Y:S01]  /*1650*/  ISETP.NE.U32.AND P1, PT, R3, RZ, PT ;  /* 0x000000ff0300720c */ /* 0x000fe20003f25070 */
[----:B------:R-:W-:Y:S01]  /*1660*/  @!P5 IMAD.MOV R8, RZ, RZ, -R8 ;  /* 0x000000ffff08d224 */ /* 0x000fe200078e0a08 */
[----:B------:R-:W-:Y:S02]  /*1670*/  LOP3.LUT R141, R17, 0xffff, RZ, 0xc0, !PT ;  /* 0x0000ffff118d7812 */ /* 0x000fe400078ec0ff */
[C---:B------:R-:W-:Y:S02]  /*1680*/  SEL R7, R6.reuse, R5, !P4 ;  /* 0x0000000506077207 */ /* 0x040fe40006000000 */
[----:B------:R-:W-:-:S02]  /*1690*/  SEL R9, R6, R8, !P4 ;  /* 0x0000000806097207 */ /* 0x000fc40006000000 */
[----:B------:R-:W-:Y:S01]  /*16a0*/  SHF.R.U32.HI R6, RZ, 0xf, R141 ;  /* 0x0000000fff067819 */ /* 0x000fe2000001168d */
[----:B----4-:R-:W-:Y:S06]  /*16b0*/  BRA.U UP0, `(.L_x_5) ;  /* 0x0000000100187547 */ /* 0x010fec000b800000 */
[----:B------:R-:W-:Y:S01]  /*16c0*/  ELECT P4, URZ, PT ;  /* 0x0000000000ff782f */ /* 0x000fe20003880000 */
[----:B------:R-:W-:Y:S01]  /*16d0*/  IMAD.MOV.U32 R5, RZ, RZ, 0x1 ;  /* 0x00000001ff057424 */ /* 0x000fe200078e00ff */
[----:B------:R-:W-:Y:S01]  /*16e0*/  UMOV UR12, 0x40 ;  /* 0x00000040000c7882 */ /* 0x000fe20000000000 */
[----:B------:R-:W-:Y:S01]  /*16f0*/  UVIRTCOUNT.DEALLOC.SMPOOL 0x80 ;  /* 0x000000800000784c */ /* 0x000fe20000000000 */
[----:B------:R-:W-:-:S09]  /*1700*/  ULEA UR12, UR11, UR12, 0x18 ;  /* 0x0000000c0b0c7291 */ /* 0x000fd2000f8ec0ff */
[----:B------:R0:W-:Y:S03]  /*1710*/  @P4 STS.U8 [UR12], R5 ;  /* 0x00000005ff004988 */ /* 0x0001e6000800000c */
.L_x_5:
[----:B------:R-:W-:Y:S01]  /*1720*/  UIADD3 UR10, UPT, UPT, UR5, UR10, UR8 ;  /* 0x0000000a050a7290 */ /* 0x000fe2000fffe008 */
[----:B------:R-:W-:Y:S01]  /*1730*/  IMAD R7, R7, UR15, RZ ;  /* 0x0000000f07077c24 */ /* 0x000fe2000f8e02ff */
[----:B------:R-:W-:Y:S01]  /*1740*/  VOTEU.ALL UP1, P1 ;  /* 0x0000000000ff7886 */ /* 0x000fe20000820000 */
[----:B------:R-:W-:Y:S01]  /*1750*/  UIADD3 UR11, UPT, UPT, UR9, 0x9000, URZ ;  /* 0x00009000090b7890 */ /* 0x000fe2000fffe0ff */
[----:B------:R-:W-:Y:S01]  /*1760*/  LOP3.LUT P5, RZ, R6, 0x1, RZ, 0xc0, !PT ;  /* 0x0000000106ff7812 */ /* 0x000fe200078ac0ff */
[----:B------:R-:W-:Y:S01]  /*1770*/  VOTEU.ALL UP2, P1 ;  /* 0x0000000000ff7886 */ /* 0x000fe20000840000 */
[----:B------:R-:W-:Y:S01]  /*1780*/  IMAD R9, R9, UR15, RZ ;  /* 0x0000000f09097c24 */ /* 0x000fe2000f8e02ff */
[----:B------:R-:W-:-:S04]  /*1790*/  @!UP1 UIADD3 UR20, UPT, UPT, -UR4, 0x100000, URZ ;  /* 0x0010000004149890 */ /* 0x000fc8000fffe1ff */
[----:B------:R-:W-:Y:S02]  /*17a0*/  @!UP1 USHF.L.U32 UR21, UR20, 0xb, URZ ;  /* 0x0000000b14159899 */ /* 0x000fe400080006ff */
[----:B------:R-:W-:Y:S02]  /*17b0*/  @!UP1 USHF.L.U32 UR20, UR20, 0x1, URZ ;  /* 0x0000000114149899 */ /* 0x000fe400080006ff */
[----:B------:R-:W-:Y:S01]  /*17c0*/  USHF.L.U32 UR5, UR6, 0x4, URZ ;  /* 0x0000000406057899 */ /* 0x000fe200080006ff */
[----:B------:R-:W-:Y:S01]  /*17d0*/  STTM.x128 tmem[UR10], RZ ;  /* 0x000000ff000079ed */ /* 0x000fe200083c000a */
[----:B------:R-:W1:Y:S02]  /*17e0*/  FENCE.VIEW.ASYNC.T ;  /* 0x00000000000073c6 */ /* 0x000e640000000200 */
[----:B-1----:R-:W-:Y:S01]  /*17f0*/  BAR.SYNC.DEFER_BLOCKING 0x0 ;  /* 0x0000000000007b1d */ /* 0x002fe20000010000 */
[----:B------:R-:W-:Y:S02]  /*1800*/  IADD3 R6, P4, PT, R7, UR16, RZ ;  /* 0x0000001007067c10 */ /* 0x000fe4000ff9e0ff */
[----:B------:R-:W-:-:S02]  /*1810*/  PRMT R157, RZ, 0x7610, R157 ;  /* 0x00007610ff9d7816 */ /* 0x000fc4000000009d */
[----:B------:R-:W-:Y:S02]  /*1820*/  LEA.HI.X.SX32 R7, R7, UR17, 0x1, P4 ;  /* 0x0000001107077c11 */ /* 0x000fe4000a0f0eff */
[C---:B------:R-:W-:Y:S02]  /*1830*/  IADD3 R8, P4, PT, R9.reuse, UR16, RZ ;  /* 0x0000001009087c10 */ /* 0x040fe4000ff9e0ff */
[----:B------:R-:W-:Y:S01]  /*1840*/  PRMT R215, RZ, 0x7610, R215 ;  /* 0x00007610ffd77816 */ /* 0x000fe200000000d7 */
[----:B------:R-:W-:Y:S01]  /*1850*/  USHF.R.S32.HI UR15, URZ, 0x1f, UR5 ;  /* 0x0000001fff0f7899 */ /* 0x000fe20008011405 */
[----:B------:R-:W-:Y:S01]  /*1860*/  LEA.HI.X.SX32 R9, R9, UR17, 0x1, P4 ;  /* 0x0000001109097c11 */ /* 0x000fe2000a0f0eff */
[----:B------:R-:W-:Y:S01]  /*1870*/  USHF.R.S32.HI UR12, URZ, 0x1f, UR14 ;  /* 0x0000001fff0c7899 */ /* 0x000fe2000801140e */
[----:B------:R-:W1:Y:S02]  /*1880*/  FENCE.VIEW.ASYNC.S ;  /* 0x00000000000073c6 */ /* 0x000e640000000000 */
[----:B-1----:R1:W2:Y:S02]  /*1890*/  @!UP2 SYNCS.EXCH.64 URZ, [UR11], UR20 ;  /* 0x000000140bffa5b2 */ /* 0x0022a40008000100 */
[----:B--2---:R-:W-:Y:S01]  /*18a0*/  BAR.SYNC.DEFER_BLOCKING 0x0 ;  /* 0x0000000000007b1d */ /* 0x004fe20000010000 */
[----:B------:R-:W-:-:S04]  /*18b0*/  IADD3 R12, P4, PT, R6, UR5, RZ ;  /* 0x00000005060c7c10 */ /* 0x000fc8000ff9e0ff */
[----:B------:R-:W-:Y:S02]  /*18c0*/  IADD3.X R13, PT, PT, R7, UR15, RZ, P4, !PT ;  /* 0x0000000f070d7c10 */ /* 0x000fe4000a7fe4ff */
[----:B------:R-:W-:Y:S02]  /*18d0*/  PRMT R205, RZ, 0x7610, R205 ;  /* 0x00007610ffcd7816 */ /* 0x000fe400000000cd */
[----:B------:R-:W-:Y:S02]  /*18e0*/  PRMT R207, RZ, 0x7610, R207 ;  /* 0x00007610ffcf7816 */ /* 0x000fe400000000cf */
[----:B------:R-:W-:Y:S02]  /*18f0*/  SHF.R.U32.HI R18, RZ, 0x7, R141 ;  /* 0x00000007ff127819 */ /* 0x000fe4000001168d */
[----:B------:R-:W-:Y:S02]  /*1900*/  PRMT R217, RZ, 0x7610, R217 ;  /* 0x00007610ffd97816 */ /* 0x000fe400000000d9 */
[----:B------:R-:W-:Y:S01]  /*1910*/  PRMT R219, RZ, 0x7610, R219 ;  /* 0x00007610ffdb7816 */ /* 0x000fe200000000db */
[----:B------:R-:W-:Y:S01]  /*1920*/  VIADD R23, R140, 0xfffffff6 ;  /* 0xfffffff68c177836 */ /* 0x000fe20000000000 */
[----:B------:R-:W-:Y:S01]  /*1930*/  IADD3 R16, P4, PT, R8, UR5, RZ ;  /* 0x0000000508107c10 */ /* 0x000fe2000ff9e0ff */
[----:B0-----:R-:W-:Y:S01]  /*1940*/  VIADD R5, R140, 0xfffffffe ;  /* 0xfffffffe8c057836 */ /* 0x001fe20000000000 */
[----:B------:R-:W-:-:S02]  /*1950*/  PRMT R209, RZ, 0x7610, R209 ;  /* 0x00007610ffd17816 */ /* 0x000fc400000000d1 */
[----:B------:R-:W-:Y:S02]  /*1960*/  PRMT R203, RZ, 0x7610, R203 ;  /* 0x00007610ffcb7816 */ /* 0x000fe400000000cb */
[----:B------:R-:W-:Y:S01]  /*1970*/  PRMT R211, RZ, 0x7610, R211 ;  /* 0x00007610ffd37816 */ /* 0x000fe200000000d3 */
[----:B------:R-:W2:Y:S01]  /*1980*/  @!P3 LDG.E.U8 R157, desc[UR22][R6.64] ;  /* 0x00000016069db981 */ /* 0x000ea2000c1e1100 */
[----:B------:R-:W-:Y:S02]  /*1990*/  PRMT R201, RZ, 0x7610, R201 ;  /* 0x00007610ffc97816 */ /* 0x000fe400000000c9 */
[----:B------:R-:W-:Y:S01]  /*19a0*/  SHF.R.U32.HI R27, RZ, 0xe, R141 ;  /* 0x0000000eff1b7819 */ /* 0x000fe2000001168d */
[----:B------:R-:W3:Y:S01]  /*19b0*/  @!P3 LDG.E.U8 R215, desc[UR22][R8.64] ;  /* 0x0000001608d7b981 */ /* 0x000ee2000c1e1100 */
[----:B------:R-:W-:Y:S01]  /*19c0*/  IADD3 R10, P3, PT, R6, UR14, RZ ;  /* 0x0000000e060a7c10 */ /* 0x000fe2000ff7e0ff */
[----:B------:R-:W-:Y:S01]  /*19d0*/  UIMAD UR5, UR6, 0x18, URZ ;  /* 0x00000018060578a4 */ /* 0x000fe2000f8e02ff */
[----:B------:R-:W-:Y:S01]  /*19e0*/  IADD3.X R17, PT, PT, R9, UR15, RZ, P4, !PT ;  /* 0x0000000f09117c10 */ /* 0x000fe2000a7fe4ff */
[----:B------:R-:W4:Y:S01]  /*19f0*/  @P5 LDG.E.U8 R205, desc[UR22][R12.64] ;  /* 0x000000160ccd5981 */ /* 0x000f22000c1e1100 */
[----:B------:R-:W-:-:S02]  /*1a00*/  IADD3.X R11, PT, PT, R7, UR12, RZ, P3, !PT ;  /* 0x0000000c070b7c10 */ /* 0x000fc40009ffe4ff */
[----:B------:R-:W-:Y:S01]  /*1a10*/  PRMT R199, RZ, 0x7610, R199 ;  /* 0x00007610ffc77816 */ /* 0x000fe200000000c7 */
[----:B------:R-:W5:Y:S01]  /*1a20*/  @P5 LDG.E.U8 R207, desc[UR22][R16.64] ;  /* 0x0000001610cf5981 */ /* 0x000f62000c1e1100 */
[----:B------:R-:W-:Y:S01]  /*1a30*/  IADD3 R14, P3, PT, R8, UR14, RZ ;  /* 0x0000000e080e7c10 */ /* 0x000fe2000ff7e0ff */
[----:B------:R-:W-:Y:S01]  /*1a40*/  USHF.R.S32.HI UR14, URZ, 0x1f, UR5 ;  /* 0x0000001fff0e7899 */ /* 0x000fe20008011405 */
[----:B------:R-:W-:Y:S01]  /*1a50*/  LOP3.LUT P4, RZ, R18, 0x1, RZ, 0xc0, !PT ;  /* 0x0000000112ff7812 */ /* 0x000fe2000788c0ff */
[----:B------:R-:W2:Y:S01]  /*1a60*/  @!P0 LDG.E.U8 R217, desc[UR22][R10.64] ;  /* 0x000000160ad98981 */ /* 0x000ea2000c1e1100 */
[----:B------:R-:W-:Y:S01]  /*1a70*/  IADD3.X R15, PT, PT, R9, UR12, RZ, P3, !PT ;  /* 0x0000000c090f7c10 */ /* 0x000fe20009ffe4ff */
[----:B------:R-:W-:Y:S01]  /*1a80*/  USHF.R.S32.HI UR12, URZ, 0x1f, UR6 ;  /* 0x0000001fff0c7899 */ /* 0x000fe20008011406 */
[C---:B------:R-:W-:Y:S02]  /*1a90*/  IADD3 R18, P5, PT, R6.reuse, UR5, RZ ;  /* 0x0000000506127c10 */ /* 0x040fe4000ffbe0ff */
[----:B------:R-:W-:Y:S01]  /*1aa0*/  PRMT R213, RZ, 0x7610, R213 ;  /* 0x00007610ffd57816 */ /* 0x000fe200000000d5 */
[----:B------:R-:W2:Y:S01]  /*1ab0*/  @!P0 LDG.E.U8 R219, desc[UR22][R14.64] ;  /* 0x000000160edb8981 */ /* 0x000ea2000c1e1100 */
[----:B------:R-:W-:-:S02]  /*1ac0*/  IADD3 R20, P0, PT, R6, UR6, RZ ;  /* 0x0000000606147c10 */ /* 0x000fc4000ff1e0ff */
[----:B------:R-:W-:Y:S02]  /*1ad0*/  PRMT R159, RZ, 0x7610, R159 ;  /* 0x00007610ff9f7816 */ /* 0x000fe4000000009f */
[----:B------:R-:W-:Y:S02]  /*1ae0*/  PRMT R193, RZ, 0x7610, R193 ;  /* 0x00007610ffc17816 */ /* 0x000fe400000000c1 */
[----:B------:R-:W-:Y:S02]  /*1af0*/  PRMT R195, RZ, 0x7610, R195 ;  /* 0x00007610ffc37816 */ /* 0x000fe400000000c3 */
[----:B------:R-:W-:Y:S02]  /*1b00*/  PRMT R197, RZ, 0x7610, R197 ;  /* 0x00007610ffc57816 */ /* 0x000fe400000000c5 */
[----:B------:R-:W-:Y:S02]  /*1b10*/  PRMT R196, RZ, 0x7610, R196 ;  /* 0x00007610ffc47816 */ /* 0x000fe400000000c4 */
[----:B------:R-:W-:-:S02]  /*1b20*/  PRMT R198, RZ, 0x7610, R198 ;  /* 0x00007610ffc67816 */ /* 0x000fc400000000c6 */
        /* <DEDUP_REMOVED lines=11> */
[----:B------:R-:W-:Y:S01]  /*1be0*/  PRMT R191, RZ, 0x7610, R191 ;  /* 0x00007610ffbf7816 */ /* 0x000fe200000000bf */
[----:B------:R-:W-:Y:S01]  /*1bf0*/  VIADD R71, R140, 0xfffffff3 ;  /* 0xfffffff38c477836 */ /* 0x000fe20000000000 */
[----:B------:R-:W-:-:S02]  /*1c00*/  IADD3.X R19, PT, PT, R7, UR14, RZ, P5, !PT ;  /* 0x0000000e07137c10 */ /* 0x000fc4000affe4ff */
[----:B------:R-:W-:Y:S02]  /*1c10*/  PRMT R181, RZ, 0x7610, R181 ;  /* 0x00007610ffb57816 */ /* 0x000fe400000000b5 */
[----:B------:R-:W-:Y:S01]  /*1c20*/  PRMT R183, RZ, 0x7610, R183 ;  /* 0x00007610ffb77816 */ /* 0x000fe200000000b7 */
[----:B------:R-:W2:Y:S01]  /*1c30*/  @P4 LDG.E.U8 R209, desc[UR22][R18.64] ;  /* 0x0000001612d14981 */ /* 0x000ea2000c1e1100 */
[----:B------:R-:W-:Y:S02]  /*1c40*/  IADD3 R22, P5, PT, R8, UR5, RZ ;  /* 0x0000000508167c10 */ /* 0x000fe4000ffbe0ff */
[----:B------:R-:W-:Y:S01]  /*1c50*/  SHF.R.U32.HI R74, RZ, 0xb, R141 ;  /* 0x0000000bff4a7819 */ /* 0x000fe2000001168d */
[----:B------:R-:W-:Y:S01]  /*1c60*/  VIADD R79, R140, 0xfffffffa ;  /* 0xfffffffa8c4f7836 */ /* 0x000fe20000000000 */
[----:B------:R-:W-:Y:S02]  /*1c70*/  IADD3.X R21, PT, PT, R7, UR12, RZ, P0, !PT ;  /* 0x0000000c07157c10 */ /* 0x000fe400087fe4ff */
[----:B------:R-:W-:-:S02]  /*1c80*/  PRMT R178, RZ, 0x7610, R178 ;  /* 0x00007610ffb27816 */ /* 0x000fc400000000b2 */
[----:B------:R-:W-:Y:S02]  /*1c90*/  PRMT R180, RZ, 0x7610, R180 ;  /* 0x00007610ffb47816 */ /* 0x000fe400000000b4 */
[----:B------:R-:W-:Y:S02]  /*1ca0*/  PRMT R182, RZ, 0x7610, R182 ;  /* 0x00007610ffb67816 */ /* 0x000fe400000000b6 */
[----:B------:R-:W-:Y:S02]  /*1cb0*/  PRMT R184, RZ, 0x7610, R184 ;  /* 0x00007610ffb87816 */ /* 0x000fe400000000b8 */
[----:B------:R-:W-:Y:S02]  /*1cc0*/  SHF.R.U32.HI R80, RZ, 0x3, R141 ;  /* 0x00000003ff507819 */ /* 0x000fe4000001168d */
[----:B------:R-:W-:Y:S02]  /*1cd0*/  PRMT R162, RZ, 0x7610, R162 ;  /* 0x00007610ffa27816 */ /* 0x000fe400000000a2 */
[----:B------:R-:W-:Y:S01]  /*1ce0*/  PRMT R172, RZ, 0x7610, R172 ;  /* 0x00007610ffac7816 */ /* 0x000fe200000000ac */
[----:B------:R-:W-:Y:S01]  /*1cf0*/  VIADD R85, R140, 0xfffffff2 ;  /* 0xfffffff28c557836 */ /* 0x000fe20000000000 */
[----:B------:R-:W-:Y:S01]  /*1d00*/  ISETP.GE.U32.AND P0, PT, R23, 0x7fffffd7, PT ;  /* 0x7fffffd71700780c */ /* 0x000fe20003f06070 */
[----:B------:R-:W0:Y:S01]  /*1d10*/  LDCU UR16, c[0x0][0x3b0] ;  /* 0x00007600ff1077ac */ /* 0x000e220008000800 */
[----:B------:R-:W-:-:S02]  /*1d20*/  IADD3.X R23, PT, PT, R9, UR14, RZ, P5, !PT ;  /* 0x0000000e09177c10 */ /* 0x000fc4000affe4ff */
[----:B------:R-:W-:Y:S01]  /*1d30*/  ISETP.GE.U32.AND P3, PT, R5, 0x7fffffdf, PT ;  /* 0x7fffffdf0500780c */ /* 0x000fe20003f66070 */
[----:B------:R-:W-:Y:S02]  /*1d40*/  UIMAD UR5, UR6, 0x9, URZ ;  /* 0x00000009060578a4 */ /* 0x000fe4000f8e02ff */
[----:B------:R-:W2:Y:S01]  /*1d50*/  @P4 LDG.E.U8 R203, desc[UR22][R22.64] ;  /* 0x0000001616cb4981 */ /* 0x000ea2000c1e1100 */
[----:B------:R-:W-:Y:S01]  /*1d60*/  IADD3 R24, P4, PT, R8, UR6, RZ ;  /* 0x0000000608187c10 */ /* 0x000fe2000ff9e0ff */
[----:B------:R-:W-:-:S03]  /*1d70*/  USHF.R.S32.HI UR14, URZ, 0x1f, UR5 ;  /* 0x0000001fff0e7899 */ /* 0x000fc60008011405 */
[----:B------:R-:W-:Y:S02]  /*1d80*/  IADD3.X R25, PT, PT, R9, UR12, RZ, P4, !PT ;  /* 0x0000000c09197c10 */ /* 0x000fe4000a7fe4ff */
[----:B------:R-:W-:Y:S01]  /*1d90*/  IADD3 R26, P5, PT, R6, UR5, RZ ;  /* 0x00000005061a7c10 */ /* 0x000fe2000ffbe0ff */
[----:B------:R-:W-:Y:S02]  /*1da0*/  UIMAD UR12, UR6, 0x11, URZ ;  /* 0x00000011060c78a4 */ /* 0x000fe4000f8e02ff */
[----:B------:R-:W2:Y:S04]  /*1db0*/  @!P3 LDG.E.U8 R211, desc[UR22][R20.64] ;  /* 0x0000001614d3b981 */ /* 0x000ea8000c1e1100 */
[----:B------:R-:W2:Y:S01]  /*1dc0*/  @!P3 LDG.E.U8 R201, desc[UR22][R24.64] ;  /* 0x0000001618c9b981 */ /* 0x000ea2000c1e1100 */
[----:B------:R-:W-:-:S02]  /*1dd0*/  LOP3.LUT P3, RZ, R27, 0x1, RZ, 0xc0, !PT ;  /* 0x000000011bff7812 */ /* 0x000fc4000786c0ff */
[----:B------:R-:W-:Y:S02]  /*1de0*/  IADD3.X R27, PT, PT, R7, UR14, RZ, P5, !PT ;  /* 0x0000000e071b7c10 */ /* 0x000fe4000affe4ff */
[----:B------:R-:W-:Y:S01]  /*1df0*/  IADD3 R28, P5, PT, R8, UR5, RZ ;  /* 0x00000005081c7c10 */ /* 0x000fe2000ffbe0ff */
[----:B------:R-:W-:Y:S01]  /*1e00*/  USHF.R.S32.HI UR5, URZ, 0x1f, UR12 ;  /* 0x0000001fff057899 */ /* 0x000fe2000801140c */
[----:B------:R-:W-:Y:S01]  /*1e10*/  VIADD R5, R140, 0xfffffffd ;  /* 0xfffffffd8c057836 */ /* 0x000fe20000000000 */
[----:B------:R-:W2:Y:S01]  /*1e20*/  @!P0 LDG.E.U8 R199, desc[UR22][R26.64] ;  /* 0x000000161ac78981 */ /* 0x000ea2000c1e1100 */
[----:B------:R-:W-:Y:S02]  /*1e30*/  IADD3.X R29, PT, PT, R9, UR14, RZ, P5, !PT ;  /* 0x0000000e091d7c10 */ /* 0x000fe4000affe4ff */
[----:B------:R-:W-:Y:S02]  /*1e40*/  IADD3 R30, P5, PT, R6, UR12, RZ ;  /* 0x0000000c061e7c10 */ /* 0x000fe4000ffbe0ff */
[----:B------:R-:W-:Y:S01]  /*1e50*/  ISETP.GE.U32.AND P6, PT, R5, 0x7fffffde, PT ;  /* 0x7fffffde0500780c */ /* 0x000fe20003fc6070 */
[----:B------:R-:W2:Y:S01]  /*1e60*/  @!P0 LDG.E.U8 R213, desc[UR22][R28.64] ;  /* 0x000000161cd58981 */ /* 0x000ea2000c1e1100 */
[----:B------:R-:W-:-:S02]  /*1e70*/  IADD3.X R31, PT, PT, R7, UR5, RZ, P5, !PT ;  /* 0x00000005071f7c10 */ /* 0x000fc4000affe4ff */
[----:B------:R-:W-:Y:S01]  /*1e80*/  IADD3 R32, P5, PT, R8, UR12, RZ ;  /* 0x0000000c08207c10 */ /* 0x000fe2000ffbe0ff */
[----:B------:R-:W-:Y:S01]  /*1e90*/  UIMAD UR12, UR6, 0x19, URZ ;  /* 0x00000019060c78a4 */ /* 0x000fe2000f8e02ff */
[----:B------:R-:W-:Y:S01]  /*1ea0*/  VIADD R5, R140, 0xfffffff5 ;  /* 0xfffffff58c057836 */ /* 0x000fe20000000000 */
[----:B------:R-:W2:Y:S01]  /*1eb0*/  @P3 LDG.E.U8 R159, desc[UR22][R30.64] ;  /* 0x000000161e9f3981 */ /* 0x000ea2000c1e1100 */
[----:B------:R-:W-:Y:S01]  /*1ec0*/  IADD3.X R33, PT, PT, R9, UR5, RZ, P5, !PT ;  /* 0x0000000509217c10 */ /* 0x000fe2000affe4ff */
[----:B------:R-:W-:Y:S02]  /*1ed0*/  USHF.R.S32.HI UR14, URZ, 0x1f, UR12 ;  /* 0x0000001fff0e7899 */ /* 0x000fe4000801140c */
[----:B------:R-:W-:Y:S01]  /*1ee0*/  IADD3 R34, P5, PT, R6, UR12, RZ ;  /* 0x0000000c06227c10 */ /* 0x000fe2000ffbe0ff */
[----:B------:R-:W-:Y:S01]  /*1ef0*/  USHF.L.U32 UR5, UR6, 0x1, URZ ;  /* 0x0000000106057899 */ /* 0x000fe200080006ff */
[----:B------:R-:W-:Y:S01]  /*1f00*/  ISETP.GE.U32.AND P4, PT, R5, 0x7fffffd6, PT ;  /* 0x7fffffd60500780c */ /* 0x000fe20003f86070 */
[----:B------:R-:W2:Y:S01]  /*1f10*/  @P3 LDG.E.U8 R193, desc[UR22][R32.64] ;  /* 0x0000001620c13981 */ /* 0x000ea2000c1e1100 */
[----:B------:R-:W-:-:S02]  /*1f20*/  IADD3.X R35, PT, PT, R7, UR14, RZ, P5, !PT ;  /* 0x0000000e07237c10 */ /* 0x000fc4000affe4ff */
[----:B------:R-:W-:Y:S01]  /*1f30*/  IADD3 R36, P5, PT, R8, UR12, RZ ;  /* 0x0000000c08247c10 */ /* 0x000fe2000ffbe0ff */
[----:B------:R-:W-:-:S03]  /*1f40*/  USHF.R.S32.HI UR12, URZ, 0x1f, UR5 ;  /* 0x0000001fff0c7899 */ /* 0x000fc60008011405 */
[----:B------:R-:W-:Y:S02]  /*1f50*/  IADD3.X R37, PT, PT, R9, UR14, RZ, P5, !PT ;  /* 0x0000000e09257c10 */ /* 0x000fe4000affe4ff */
[----:B------:R-:W-:-:S04]  /*1f60*/  IADD3 R38, P5, PT, R6, UR5, RZ ;  /* 0x0000000506267c10 */ /* 0x000fc8000ffbe0ff */
[----:B------:R-:W-:Y:S02]  /*1f70*/  IADD3.X R39, PT, PT, R7, UR12, RZ, P5, !PT ;  /* 0x0000000c07277c10 */ /* 0x000fe4000affe4ff */
[----:B------:R-:W-:Y:S01]  /*1f80*/  IADD3 R40, P5, PT, R8, UR5, RZ ;  /* 0x0000000508287c10 */ /* 0x000fe2000ffbe0ff */
[----:B------:R-:W-:Y:S01]  /*1f90*/  UIMAD UR5, UR6, 0xa, URZ ;  /* 0x0000000a060578a4 */ /* 0x000fe2000f8e02ff */
[----:B------:R-:W-:Y:S01]  /*1fa0*/  SHF.R.U32.HI R5, RZ, 0x6, R141 ;  /* 0x00000006ff057819 */ /* 0x000fe2000001168d */
[----:B------:R-:W2:Y:S01]  /*1fb0*/  @!P6 LDG.E.U8 R196, desc[UR22][R38.64] ;  /* 0x0000001626c4e981 */ /* 0x000ea2000c1e1100 */
[----:B------:R-:W-:Y:S01]  /*1fc0*/  IADD3.X R41, PT, PT, R9, UR12, RZ, P5, !PT ;  /* 0x0000000c09297c10 */ /* 0x000fe2000affe4ff */
[----:B------:R-:W-:Y:S02]  /*1fd0*/  USHF.R.S32.HI UR14, URZ, 0x1f, UR5 ;  /* 0x0000001fff0e7899 */ /* 0x000fe40008011405 */
[----:B------:R-:W-:Y:S01]  /*1fe0*/  IADD3 R42, P5, PT, R6, UR5, RZ ;  /* 0x00000005062a7c10 */ /* 0x000fe2000ffbe0ff */
[----:B------:R-:W-:Y:S01]  /*1ff0*/  UIMAD UR12, UR6, 0x12, URZ ;  /* 0x00000012060c78a4 */ /* 0x000fe2000f8e02ff */
[----:B------:R-:W-:Y:S01]  /*2000*/  LOP3.LUT P0, RZ, R5, 0x1, RZ, 0xc0, !PT ;  /* 0x0000000105ff7812 */ /* 0x000fe2000780c0ff */
[----:B------:R-:W2:Y:S01]  /*2010*/  @!P6 LDG.E.U8 R198, desc[UR22][R40.64] ;  /* 0x0000001628c6e981 */ /* 0x000ea2000c1e1100 */
[----:B------:R-:W-:-:S02]  /*2020*/  IADD3.X R43, PT, PT, R7, UR14, RZ, P5, !PT ;  /* 0x0000000e072b7c10 */ /* 0x000fc4000affe4ff */
[----:B------:R-:W-:Y:S01]  /*2030*/  IADD3 R44, P5, PT, R8, UR5, RZ ;  /* 0x00000005082c7c10 */ /* 0x000fe2000ffbe0ff */
[----:B------:R-:W-:Y:S01]  /*2040*/  USHF.R.S32.HI UR5, URZ, 0x1f, UR12 ;  /* 0x0000001fff057899 */ /* 0x000fe2000801140c */
[----:B------:R-:W-:Y:S01]  /*2050*/  VIADD R5, R140, 0xfffffffc ;  /* 0xfffffffc8c057836 */ /* 0x000fe20000000000 */
[----:B------:R-:W2:Y:S01]  /*2060*/  @!P4 LDG.E.U8 R200, desc[UR22][R42.64] ;  /* 0x000000162ac8c981 */ /* 0x000ea2000c1e1100 */
[----:B------:R-:W-:Y:S02]  /*2070*/  IADD3.X R45, PT, PT, R9, UR14, RZ, P5, !PT ;  /* 0x0000000e092d7c10 */ /* 0x000fe4000affe4ff */
[----:B------:R-:W-:Y:S02]  /*2080*/  IADD3 R46, P5, PT, R6, UR12, RZ ;  /* 0x0000000c062e7c10 */ /* 0x000fe4000ffbe0ff */
[----:B------:R-:W-:Y:S01]  /*2090*/  ISETP.GE.U32.AND P3, PT, R5, 0x7fffffdd, PT ;  /* 0x7fffffdd0500780c */ /* 0x000fe20003f66070 */
[----:B------:R-:W2:Y:S01]  /*20a0*/  @P0 LDG.E.U8 R195, desc[UR22][R34.64] ;  /* 0x0000001622c30981 */ /* 0x000ea2000c1e1100 */
        /* <DEDUP_REMOVED lines=8> */
[----:B------:R-:W-:Y:S01]  /*2130*/  UIMAD UR5, UR6, 0x3, URZ ;  /* 0x00000003060578a4 */ /* 0x000fe2000f8e02ff */
[----:B------:R-:W-:Y:S01]  /*2140*/  ISETP.GE.U32.AND P0, PT, R5, 0x7fffffd5, PT ;  /* 0x7fffffd50500780c */ /* 0x000fe20003f06070 */
[----:B------:R-:W2:Y:S01]  /*2150*/  @!P4 LDG.E.U8 R202, desc[UR22][R44.64] ;  /* 0x000000162ccac981 */ /* 0x000ea2000c1e1100 */
[----:B------:R-:W-:-:S02]  /*2160*/  IADD3.X R51, PT, PT, R7, UR14, RZ, P5, !PT ;  /* 0x0000000e07337c10 */ /* 0x000fc4000affe4ff */
[--C-:B------:R-:W-:Y:S02]  /*2170*/  SHF.R.U32.HI R5, RZ, 0xd, R141.reuse ;  /* 0x0000000dff057819 */ /* 0x100fe4000001168d */
[----:B------:R-:W-:Y:S01]  /*2180*/  IADD3 R52, P5, PT, R8, UR12, RZ ;  /* 0x0000000c08347c10 */ /* 0x000fe2000ffbe0ff */
[----:B------:R-:W-:Y:S01]  /*2190*/  USHF.R.S32.HI UR12, URZ, 0x1f, UR5 ;  /* 0x0000001fff0c7899 */ /* 0x000fe20008011405 */
[----:B------:R-:W-:Y:S02]  /*21a0*/  LOP3.LUT P6, RZ, R5, 0x1, RZ, 0xc0, !PT ;  /* 0x0000000105ff7812 */ /* 0x000fe400078cc0ff */
[----:B------:R-:W-:Y:S02]  /*21b0*/  IADD3.X R53, PT, PT, R9, UR14, RZ, P5, !PT ;  /* 0x0000000e09357c10 */ /* 0x000fe4000affe4ff */
[----:B------:R-:W-:Y:S02]  /*21c0*/  SHF.R.U32.HI R5, RZ, 0x5, R141 ;  /* 0x00000005ff057819 */ /* 0x000fe4000001168d */
[----:B------:R-:W-:-:S02]  /*21d0*/  IADD3 R54, P5, PT, R6, UR5, RZ ;  /* 0x0000000506367c10 */ /* 0x000fc4000ffbe0ff */
[----:B------:R-:W-:Y:S02]  /*21e0*/  LOP3.LUT P4, RZ, R5, 0x1, RZ, 0xc0, !PT ;  /* 0x0000000105ff7812 */ /* 0x000fe4000788c0ff */
[----:B------:R-:W-:Y:S02]  /*21f0*/  IADD3.X R55, PT, PT, R7, UR12, RZ, P5, !PT ;  /* 0x0000000c07377c10 */ /* 0x000fe4000affe4ff */
[----:B------:R-:W-:Y:S01]  /*2200*/  IADD3 R56, P5, PT, R8, UR5, RZ ;  /* 0x0000000508387c10 */ /* 0x000fe2000ffbe0ff */
[----:B------:R-:W-:Y:S01]  /*2210*/  UIMAD UR5, UR6, 0xb, URZ ;  /* 0x0000000b060578a4 */ /* 0x000fe2000f8e02ff */
[----:B------:R-:W-:Y:S01]  /*2220*/  VIADD R5, R140, 0xfffffffb ;  /* 0xfffffffb8c057836 */ /* 0x000fe20000000000 */
[----:B------:R-:W2:Y:S01]  /*2230*/  @P6 LDG.E.U8 R160, desc[UR22][R46.64] ;  /* 0x000000162ea06981 */ /* 0x000ea2000c1e1100 */
[----:B------:R-:W-:Y:S01]  /*2240*/  IADD3.X R57, PT, PT, R9, UR12, RZ, P5, !PT ;  /* 0x0000000c09397c10 */ /* 0x000fe2000affe4ff */
[----:B------:R-:W-:Y:S02]  /*2250*/  USHF.R.S32.HI UR14, URZ, 0x1f, UR5 ;  /* 0x0000001fff0e7899 */ /* 0x000fe40008011405 */
[----:B------:R-:W-:Y:S01]  /*2260*/  UIMAD UR12, UR6, 0x13, URZ ;  /* 0x00000013060c78a4 */ /* 0x000fe2000f8e02ff */
[----:B------:R-:W2:Y:S01]  /*2270*/  @P6 LDG.E.U8 R188, desc[UR22][R48.64] ;  /* 0x0000001630bc6981 */ /* 0x000ea2000c1e1100 */
[----:B------:R-:W-:-:S02]  /*2280*/  IADD3 R58, P5, PT, R6, UR5, RZ ;  /* 0x00000005063a7c10 */ /* 0x000fc4000ffbe0ff */
[----:B------:R-:W-:Y:S01]  /*2290*/  ISETP.GE.U32.AND P6, PT, R5, 0x7fffffdc, PT ;  /* 0x7fffffdc0500780c */ /* 0x000fe20003fc6070 */
[----:B------:R-:W-:Y:S01]  /*22a0*/  USHF.R.S32.HI UR15, URZ, 0x1f, UR12 ;  /* 0x0000001fff0f7899 */ /* 0x000fe2000801140c */
[----:B------:R-:W-:Y:S01]  /*22b0*/  SHF.R.U32.HI R5, RZ, 0xc, R141 ;  /* 0x0000000cff057819 */ /* 0x000fe2000001168d */
[----:B------:R-:W2:Y:S01]  /*22c0*/  @P4 LDG.E.U8 R190, desc[UR22][R50.64] ;  /* 0x0000001632be4981 */ /* 0x000ea2000c1e1100 */
[----:B------:R-:W-:Y:S02]  /*22d0*/  IADD3.X R59, PT, PT, R7, UR14, RZ, P5, !PT ;  /* 0x0000000e073b7c10 */ /* 0x000fe4000affe4ff */
[----:B------:R-:W-:Y:S01]  /*22e0*/  IADD3 R62, P5, PT, R6, UR12, RZ ;  /* 0x0000000c063e7c10 */ /* 0x000fe2000ffbe0ff */
[----:B------:R-:W2:Y:S01]  /*22f0*/  @P4 LDG.E.U8 R192, desc[UR22][R52.64] ;  /* 0x0000001634c04981 */ /* 0x000ea2000c1e1100 */
[----:B------:R-:W-:-:S03]  /*2300*/  LOP3.LUT P4, RZ, R5, 0x1, RZ, 0xc0, !PT ;  /* 0x0000000105ff7812 */ /* 0x000fc6000788c0ff */
[----:B------:R-:W2:Y:S01]  /*2310*/  @!P3 LDG.E.U8 R185, desc[UR22][R54.64] ;  /* 0x0000001636b9b981 */ /* 0x000ea2000c1e1100 */
[----:B------:R-:W-:-:S03]  /*2320*/  SHF.R.U32.HI R5, RZ, 0x4, R141 ;  /* 0x00000004ff057819 */ /* 0x000fc6000001168d */
[----:B------:R-:W2:Y:S01]  /*2330*/  @!P3 LDG.E.U8 R187, desc[UR22][R56.64] ;  /* 0x0000001638bbb981 */ /* 0x000ea2000c1e1100 */
[C---:B------:R-:W-:Y:S02]  /*2340*/  IADD3 R60, P3, PT, R8.reuse, UR5, RZ ;  /* 0x00000005083c7c10 */ /* 0x040fe4000ff7e0ff */
[----:B------:R-:W-:Y:S01]  /*2350*/  IADD3.X R63, PT, PT, R7, UR15, RZ, P5, !PT ;  /* 0x0000000f073f7c10 */ /* 0x000fe2000affe4ff */
[----:B------:R-:W2:Y:S01]  /*2360*/  @!P0 LDG.E.U8 R189, desc[UR22][R58.64] ;  /* 0x000000163abd8981 */ /* 0x000ea2000c1e1100 */
[----:B------:R-:W-:Y:S02]  /*2370*/  IADD3 R64, P5, PT, R8, UR12, RZ ;  /* 0x0000000c08407c10 */ /* 0x000fe4000ffbe0ff */
[----:B------:R-:W-:Y:S01]  /*2380*/  IADD3.X R61, PT, PT, R9, UR14, RZ, P3, !PT ;  /* 0x0000000e093d7c10 */ /* 0x000fe20009ffe4ff */
[----:B------:R-:W2:Y:S01]  /*2390*/  @P4 LDG.E.U8 R161, desc[UR22][R62.64] ;  /* 0x000000163ea14981 */ /* 0x000ea2000c1e1100 */
[----:B------:R-:W-:Y:S01]  /*23a0*/  LOP3.LUT P3, RZ, R5, 0x1, RZ, 0xc0, !PT ;  /* 0x0000000105ff7812 */ /* 0x000fe2000786c0ff */
[----:B------:R-:W-:Y:S01]  /*23b0*/  UIMAD UR12, UR6, 0x1b, URZ ;  /* 0x0000001b060c78a4 */ /* 0x000fe2000f8e02ff */
[----:B------:R-:W-:Y:S01]  /*23c0*/  LOP3.LUT R5, R0, 0x1f, RZ, 0xc0, !PT ;  /* 0x0000001f00057812 */ /* 0x000fe200078ec0ff */
[----:B------:R-:W2:Y:S01]  /*23d0*/  @!P0 LDG.E.U8 R191, desc[UR22][R60.64] ;  /* 0x000000163cbf8981 */ /* 0x000ea2000c1e1100 */
[----:B------:R-:W-:Y:S01]  /*23e0*/  IADD3.X R65, PT, PT, R9, UR15, RZ, P5, !PT ;  /* 0x0000000f09417c10 */ /* 0x000fe2000affe4ff */
[----:B------:R-:W-:-:S02]  /*23f0*/  USHF.R.S32.HI UR15, URZ, 0x1f, UR12 ;  /* 0x0000001fff0f7899 */ /* 0x000fc4000801140c */
[----:B------:R-:W-:Y:S02]  /*2400*/  IMAD R69, R5, UR7, RZ ;  /* 0x0000000705457c24 */ /* 0x000fe4000f8e02ff */
[----:B------:R-:W2:Y:S01]  /*2410*/  @P4 LDG.E.U8 R179, desc[UR22][R64.64] ;  /* 0x0000001640b34981 */ /* 0x000ea2000c1e1100 */
[----:B------:R-:W-:Y:S01]  /*2420*/  IADD3 R66, P4, PT, R6, UR12, RZ ;  /* 0x0000000c06427c10 */ /* 0x000fe2000ff9e0ff */
[----:B------:R-:W-:Y:S01]  /*2430*/  USHF.L.U32 UR5, UR6, 0x2, URZ ;  /* 0x0000000206057899 */ /* 0x000fe200080006ff */
[----:B------:R-:W-:Y:S02]  /*2440*/  IADD3 R114, P0, PT, R69, UR18, RZ ;  /* 0x0000001245727c10 */ /* 0x000fe4000ff1e0ff */
[----:B------:R-:W-:Y:S02]  /*2450*/  IADD3.X R67, PT, PT, R7, UR15, RZ, P4, !PT ;  /* 0x0000000f07437c10 */ /* 0x000fe4000a7fe4ff */
[----:B------:R-:W-:Y:S01]  /*2460*/  IADD3 R70, P4, PT, R8, UR12, RZ ;  /* 0x0000000c08467c10 */ /* 0x000fe2000ff9e0ff */
[----:B------:R-:W-:Y:S01]  /*2470*/  USHF.R.S32.HI UR14, URZ, 0x1f, UR5 ;  /* 0x0000001fff0e7899 */ /* 0x000fe20008011405 */
[----:B------:R-:W-:Y:S01]  /*2480*/  LEA.HI.X.SX32 R122, R69, UR19, 0x1, P0 ;  /* 0x00000013457a7c11 */ /* 0x000fe200080f0eff */
[----:B------:R-:W2:Y:S01]  /*2490*/  @P3 LDG.E.U8 R181, desc[UR22][R66.64] ;  /* 0x0000001642b53981 */ /* 0x000ea2000c1e1100 */
[----:B------:R-:W-:-:S02]  /*24a0*/  ISETP.GE.U32.AND P0, PT, R71, 0x7fffffd4, PT ;  /* 0x7fffffd44700780c */ /* 0x000fc40003f06070 */
[----:B------:R-:W-:Y:S02]  /*24b0*/  IADD3.X R71, PT, PT, R9, UR15, RZ, P4, !PT ;  /* 0x0000000f09477c10 */ /* 0x000fe4000a7fe4ff */
[----:B------:R-:W-:Y:S02]  /*24c0*/  IADD3 R68, P5, PT, R6, UR5, RZ ;  /* 0x0000000506447c10 */ /* 0x000fe4000ffbe0ff */
[----:B------:R-:W-:Y:S01]  /*24d0*/  IADD3 R72, P4, PT, R8, UR5, RZ ;  /* 0x0000000508487c10 */ /* 0x000fe2000ff9e0ff */
[----:B------:R-:W-:Y:S01]  /*24e0*/  UIMAD UR5, UR6, 0xc, URZ ;  /* 0x0000000c060578a4 */ /* 0x000fe2000f8e02ff */
[----:B------:R-:W-:Y:S01]  /*24f0*/  IADD3.X R69, PT, PT, R7, UR14, RZ, P5, !PT ;  /* 0x0000000e07457c10 */ /* 0x000fe2000affe4ff */
[----:B------:R-:W2:Y:S01]  /*2500*/  @P3 LDG.E.U8 R183, desc[UR22][R70.64] ;  /* 0x0000001646b73981 */ /* 0x000ea2000c1e1100 */
[----:B------:R-:W-:Y:S01]  /*2510*/  IADD3.X R73, PT, PT, R9, UR14, RZ, P4, !PT ;  /* 0x0000000e09497c10 */ /* 0x000fe2000a7fe4ff */
[----:B------:R-:W-:Y:S01]  /*2520*/  USHF.R.S32.HI UR14, URZ, 0x1f, UR5 ;  /* 0x0000001fff0e7899 */ /* 0x000fe20008011405 */
[----:B------:R-:W-:Y:S01]  /*2530*/  LOP3.LUT P4, RZ, R74, 0x1, RZ, 0xc0, !PT ;  /* 0x000000014aff7812 */ /* 0x000fe2000788c0ff */
[----:B------:R-:W-:Y:S01]  /*2540*/  UIMAD UR12, UR6, 0x14, URZ ;  /* 0x00000014060c78a4 */ /* 0x000fe2000f8e02ff */
[----:B------:R-:W-:Y:S01]  /*2550*/  IADD3 R74, P3, PT, R6, UR5, RZ ;  /* 0x00000005064a7c10 */ /* 0x000fe2000ff7e0ff */
[----:B------:R-:W2:Y:S01]  /*2560*/  @!P6 LDG.E.U8 R178, desc[UR22][R68.64] ;  /* 0x0000001644b2e981 */ /* 0x000ea2000c1e1100 */
[----:B------:R-:W-:-:S02]  /*2570*/  IADD3 R78, P5, PT, R8, UR5, RZ ;  /* 0x00000005084e7c10 */ /* 0x000fc4000ffbe0ff */
[----:B------:R-:W-:Y:S01]  /*2580*/  IADD3.X R75, PT, PT, R7, UR14, RZ, P3, !PT ;  /* 0x0000000e074b7c10 */ /* 0x000fe20009ffe4ff */
[----:B------:R-:W2:Y:S01]  /*2590*/  @!P6 LDG.E.U8 R180, desc[UR22][R72.64] ;  /* 0x0000001648b4e981 */ /* 0x000ea2000c1e1100 */
[----:B------:R-:W-:Y:S02]  /*25a0*/  ISETP.GE.U32.AND P3, PT, R79, 0x7fffffdb, PT ;  /* 0x7fffffdb4f00780c */ /* 0x000fe40003f66070 */
[----:B------:R-:W-:Y:S01]  /*25b0*/  IADD3.X R79, PT, PT, R9, UR14, RZ, P5, !PT ;  /* 0x0000000e094f7c10 */ /* 0x000fe2000affe4ff */
[----:B------:R-:W-:Y:S01]  /*25c0*/  USHF.R.S32.HI UR15, URZ, 0x1f, UR12 ;  /* 0x0000001fff0f7899 */ /* 0x000fe2000801140c */
[----:B------:R-:W-:Y:S01]  /*25d0*/  LOP3.LUT P5, RZ, R80, 0x1, RZ, 0xc0, !PT ;  /* 0x0000000150ff7812 */ /* 0x000fe200078ac0ff */
[----:B------:R-:W2:Y:S01]  /*25e0*/  @!P0 LDG.E.U8 R182, desc[UR22][R74.64] ;  /* 0x000000164ab68981 */ /* 0x000ea2000c1e1100 */
[----:B------:R-:W-:-:S03]  /*25f0*/  IADD3 R76, P6, PT, R6, UR12, RZ ;  /* 0x0000000c064c7c10 */ /* 0x000fc6000ffde0ff */
[----:B------:R-:W2:Y:S01]  /*2600*/  @!P0 LDG.E.U8 R184, desc[UR22][R78.64] ;  /* 0x000000164eb88981 */ /* 0x000ea2000c1e1100 */
[----:B------:R-:W-:Y:S01]  /*2610*/  IADD3 R80, P0, PT, R8, UR12, RZ ;  /* 0x0000000c08507c10 */ /* 0x000fe2000ff1e0ff */
[----:B------:R-:W-:Y:S01]  /*2620*/  UIMAD UR12, UR6, 0x1c, URZ ;  /* 0x0000001c060c78a4 */ /* 0x000fe2000f8e02ff */
[----:B------:R-:W-:Y:S01]  /*2630*/  IADD3.X R77, PT, PT, R7, UR15, RZ, P6, !PT ;  /* 0x0000000f074d7c10 */ /* 0x000fe2000b7fe4ff */
[----:B------:R-:W-:Y:S01]  /*2640*/  UIMAD UR5, UR6, 0x5, URZ ;  /* 0x00000005060578a4 */ /* 0x000fe2000f8e02ff */
[----:B------:R-:W-:Y:S01]  /*2650*/  IADD3.X R81, PT, PT, R9, UR15, RZ, P0, !PT ;  /* 0x0000000f09517c10 */ /* 0x000fe200087fe4ff */
[----:B------:R-:W-:Y:S02]  /*2660*/  USHF.R.S32.HI UR15, URZ, 0x1f, UR12 ;  /* 0x0000001fff0f7899 */ /* 0x000fe4000801140c */
[----:B------:R-:W-:Y:S01]  /*2670*/  USHF.R.S32.HI UR14, URZ, 0x1f, UR5 ;  /* 0x0000001fff0e7899 */ /* 0x000fe20008011405 */
[C---:B------:R-:W-:Y:S01]  /*2680*/  IADD3 R82, P0, PT, R6.reuse, UR12, RZ ;  /* 0x0000000c06527c10 */ /* 0x040fe2000ff1e0ff */
[----:B------:R-:W2:Y:S04]  /*2690*/  @P4 LDG.E.U8 R162, desc[UR22][R76.64] ;  /* 0x000000164ca24981 */ /* 0x000ea8000c1e1100 */
[----:B------:R-:W2:Y:S01]  /*26a0*/  @P4 LDG.E.U8 R172, desc[UR22][R80.64] ;  /* 0x0000001650ac4981 */ /* 0x000ea2000c1e1100 */
[----:B------:R-:W-:-:S02]  /*26b0*/  IADD3 R84, P4, PT, R6, UR5, RZ ;  /* 0x0000000506547c10 */ /* 0x000fc4000ff9e0ff */
[----:B------:R-:W-:Y:S02]  /*26c0*/  IADD3.X R83, PT, PT, R7, UR15, RZ, P0, !PT ;  /* 0x0000000f07537c10 */ /* 0x000fe400087fe4ff */
[----:B------:R-:W-:Y:S02]  /*26d0*/  ISETP.GE.U32.AND P0, PT, R85, 0x7fffffd3, PT ;  /* 0x7fffffd35500780c */ /* 0x000fe40003f06070 */
[----:B------:R-:W-:Y:S02]  /*26e0*/  IADD3.X R85, PT, PT, R7, UR14, RZ, P4, !PT ;  /* 0x0000000e07557c10 */ /* 0x000fe4000a7fe4ff */
[----:B------:R-:W-:-:S04]  /*26f0*/  IADD3 R86, P4, PT, R8, UR12, RZ ;  /* 0x0000000c08567c10 */ /* 0x000fc8000ff9e0ff */
[C---:B------:R-:W-:Y:S02]  /*2700*/  IADD3.X R87, PT, PT, R9.reuse, UR15, RZ, P4, !PT ;  /* 0x0000000f09577c10 */ /* 0x040fe4000a7fe4ff */
[----:B------:R-:W-:Y:S01]  /*2710*/  IADD3 R88, P4, PT, R8, UR5, RZ ;  /* 0x0000000508587c10 */ /* 0x000fe2000ff9e0ff */
[----:B------:R-:W-:Y:S01]  /*2720*/  UIMAD UR5, UR6, 0xd, URZ ;  /* 0x0000000d060578a4 */ /* 0x000fe2000f8e02ff */
[----:B------:R-:W-:Y:S02]  /*2730*/  PRMT R171, RZ, 0x7610, R171 ;  /* 0x00007610ffab7816 */ /* 0x000fe400000000ab */
[----:B------:R-:W-:Y:S02]  /*2740*/  PRMT R173, RZ, 0x7610, R173 ;  /* 0x00007610ffad7816 */ /* 0x000fe400000000ad */
[----:B------:R-:W-:Y:S01]  /*2750*/  IADD3.X R89, PT, PT, R9, UR14, RZ, P4, !PT ;  /* 0x0000000e09597c10 */ /* 0x000fe2000a7fe4ff */
[----:B------:R-:W-:Y:S01]  /*2760*/  UIMAD UR12, UR6, 0x15, URZ ;  /* 0x00000015060c78a4 */ /* 0x000fe2000f8e02ff */
[----:B------:R-:W-:Y:S01]  /*2770*/  PRMT R174, RZ, 0x7610, R174 ;  /* 0x00007610ffae7816 */ /* 0x000fe200000000ae */
[----:B------:R-:W-:Y:S01]  /*2780*/  USHF.R.S32.HI UR14, URZ, 0x1f, UR5 ;  /* 0x0000001fff0e7899 */ /* 0x000fe20008011405 */
[----:B------:R-:W2:Y:S01]  /*2790*/  @!P3 LDG.E.U8 R171, desc[UR22][R84.64] ;  /* 0x0000001654abb981 */ /* 0x000ea2000c1e1100 */
[----:B------:R-:W-:Y:S01]  /*27a0*/  PRMT R176, RZ, 0x7610, R176 ;  /* 0x00007610ffb07816 */ /* 0x000fe200000000b0 */
[----:B------:R-:W-:-:S02]  /*27b0*/  USHF.R.S32.HI UR15, URZ, 0x1f, UR12 ;  /* 0x0000001fff0f7899 */ /* 0x000fc4000801140c */
[----:B------:R-:W2:Y:S01]  /*27c0*/  @!P3 LDG.E.U8 R173, desc[UR22][R88.64] ;  /* 0x0000001658adb981 */ /* 0x000ea2000c1e1100 */
[----:B------:R-:W-:Y:S01]  /*27d0*/  IADD3 R90, P3, PT, R6, UR5, RZ ;  /* 0x00000005065a7c10 */ /* 0x000fe2000ff7e0ff */
[----:B------:R-:W-:Y:S01]  /*27e0*/  VIADD R95, R140, 0xfffffff9 ;  /* 0xfffffff98c5f7836 */ /* 0x000fe20000000000 */
[----:B------:R-:W-:Y:S01]  /*27f0*/  SHF.R.U32.HI R93, RZ, 0xa, R141 ;  /* 0x0000000aff5d7819 */ /* 0x000fe2000001168d */
[----:B------:R-:W2:Y:S01]  /*2800*/  @P5 LDG.E.U8 R174, desc[UR22][R82.64] ;  /* 0x0000001652ae5981 */ /* 0x000ea2000c1e1100 */
[----:B------:R-:W-:Y:S02]  /*2810*/  IADD3 R92, P4, PT, R6, UR12, RZ ;  /* 0x0000000c065c7c10 */ /* 0x000fe4000ff9e0ff */
[----:B------:R-:W-:Y:S01]  /*2820*/  IADD3.X R91, PT, PT, R7, UR14, RZ, P3, !PT ;  /* 0x0000000e075b7c10 */ /* 0x000fe20009ffe4ff */
[----:B------:R-:W2:Y:S01]  /*2830*/  @P5 LDG.E.U8 R176, desc[UR22][R86.64] ;  /* 0x0000001656b05981 */ /* 0x000ea2000c1e1100 */
[----:B------:R-:W-:Y:S02]  /*2840*/  IADD3 R94, P3, PT, R8, UR5, RZ ;  /* 0x00000005085e7c10 */ /* 0x000fe4000ff7e0ff */
[----:B------:R-:W-:-:S02]  /*2850*/  LOP3.LUT P5, RZ, R93, 0x1, RZ, 0xc0, !PT ;  /* 0x000000015dff7812 */ /* 0x000fc400078ac0ff */
[----:B------:R-:W-:Y:S02]  /*2860*/  IADD3.X R93, PT, PT, R7, UR15, RZ, P4, !PT ;  /* 0x0000000f075d7c10 */ /* 0x000fe4000a7fe4ff */
[----:B------:R-:W-:Y:S02]  /*2870*/  ISETP.GE.U32.AND P4, PT, R95, 0x7fffffda, PT ;  /* 0x7fffffda5f00780c */ /* 0x000fe40003f86070 */
[----:B------:R-:W-:Y:S02]  /*2880*/  IADD3.X R95, PT, PT, R9, UR14, RZ, P3, !PT ;  /* 0x0000000e095f7c10 */ /* 0x000fe40009ffe4ff */
[----:B------:R-:W-:Y:S02]  /*2890*/  IADD3 R96, P3, PT, R8, UR12, RZ ;  /* 0x0000000c08607c10 */ /* 0x000fe4000ff7e0ff */
[----:B------:R-:W-:Y:S02]  /*28a0*/  SHF.R.U32.HI R106, RZ, 0x2, R141 ;  /* 0x00000002ff6a7819 */ /* 0x000fe4000001168d */
[----:B------:R-:W-:-:S02]  /*28b0*/  PRMT R175, RZ, 0x7610, R175 ;  /* 0x00007610ffaf7816 */ /* 0x000fc400000000af */
[----:B------:R-:W-:Y:S02]  /*28c0*/  IADD3.X R97, PT, PT, R9, UR15, RZ, P3, !PT ;  /* 0x0000000f09617c10 */ /* 0x000fe40009ffe4ff */
[----:B------:R-:W-:Y:S01]  /*28d0*/  PRMT R177, RZ, 0x7610, R177 ;  /* 0x00007610ffb17816 */ /* 0x000fe200000000b1 */
[----:B------:R-:W-:Y:S01]  /*28e0*/  UIMAD UR12, UR6, 0x1d, URZ ;  /* 0x0000001d060c78a4 */ /* 0x000fe2000f8e02ff */
[----:B------:R-:W-:Y:S01]  /*28f0*/  LOP3.LUT P3, RZ, R106, 0x1, RZ, 0xc0, !PT ;  /* 0x000000016aff7812 */ /* 0x000fe2000786c0ff */
[----:B0-----:R-:W-:Y:S01]  /*2900*/  IMAD R106, R98, UR16, RZ ;  /* 0x00000010626a7c24 */ /* 0x001fe2000f8e02ff */
[----:B------:R-:W-:Y:S01]  /*2910*/  PRMT R163, RZ, 0x7610, R163 ;  /* 0x00007610ffa37816 */ /* 0x000fe200000000a3 */
[----:B------:R-:W2:Y:S01]  /*2920*/  @!P0 LDG.E.U8 R175, desc[UR22][R90.64] ;  /* 0x000000165aaf8981 */ /* 0x000ea2000c1e1100 */
[----:B------:R-:W-:Y:S01]  /*2930*/  PRMT R165, RZ, 0x7610, R165 ;  /* 0x00007610ffa57816 */ /* 0x000fe200000000a5 */
[----:B------:R-:W-:Y:S01]  /*2940*/  USHF.R.S32.HI UR15, URZ, 0x1f, UR12 ;  /* 0x0000001fff0f7899 */ /* 0x000fe2000801140c */
[----:B------:R-:W-:Y:S01]  /*2950*/  IMAD R107, R102, UR16, RZ ;  /* 0x00000010666b7c24 */ /* 0x000fe2000f8e02ff */
[----:B------:R-:W3:Y:S01]  /*2960*/  @!P0 LDG.E.U8 R177, desc[UR22][R94.64] ;  /* 0x000000165eb18981 */ /* 0x000ee2000c1e1100 */
[----:B------:R-:W-:Y:S01]  /*2970*/  IADD3 R98, P0, PT, R106, R114, RZ ;  /* 0x000000726a627210 */ /* 0x000fe20007f1e0ff */
[----:B------:R-:W-:-:S02]  /*2980*/  IMAD R117, R100, UR16, RZ ;  /* 0x0000001064757c24 */ /* 0x000fc4000f8e02ff */
[----:B------:R-:W4:Y:S01]  /*2990*/  @P5 LDG.E.U8 R163, desc[UR22][R92.64] ;  /* 0x000000165ca35981 */ /* 0x000f22000c1e1100 */
[----:B------:R-:W-:-:S03]  /*29a0*/  IMAD R111, R101, UR16, RZ ;  /* 0x00000010656f7c24 */ /* 0x000fc6000f8e02ff */
[----:B------:R-:W4:Y:S01]  /*29b0*/  @P5 LDG.E.U8 R165, desc[UR22][R96.64] ;  /* 0x0000001660a55981 */ /* 0x000f22000c1e1100 */
[----:B------:R-:W-:Y:S01]  /*29c0*/  IADD3 R100, P5, PT, R6, UR12, RZ ;  /* 0x0000000c06647c10 */ /* 0x000fe2000ffbe0ff */
[----:B------:R-:W-:Y:S01]  /*29d0*/  IMAD R119, R99, UR16, RZ ;  /* 0x0000001063777c24 */ /* 0x000fe2000f8e02ff */
[----:B------:R-:W-:Y:S01]  /*29e0*/  LEA.HI.X.SX32 R99, R106, R122, 0x1, P0 ;  /* 0x0000007a6a637211 */ /* 0x000fe200000f0eff */
[----:B------:R-:W-:Y:S01]  /*29f0*/  IMAD R109, R103, UR16, RZ ;  /* 0x00000010676d7c24 */ /* 0x000fe2000f8e02ff */
[-C--:B------:R-:W-:Y:S01]  /*2a00*/  IADD3 R102, P0, PT, R107, R114.reuse, RZ ;  /* 0x000000726b667210 */ /* 0x080fe20007f1e0ff */
[----:B------:R-:W-:Y:S01]  /*2a10*/  IMAD R113, R104, UR16, RZ ;  /* 0x0000001068717c24 */ /* 0x000fe2000f8e02ff */
[----:B------:R-:W-:Y:S02]  /*2a20*/  IADD3.X R101, PT, PT, R7, UR15, RZ, P5, !PT ;  /* 0x0000000f07657c10 */ /* 0x000fe4000affe4ff */
[-C--:B------:R-:W-:Y:S01]  /*2a30*/  IADD3 R106, P5, PT, R111, R114.reuse, RZ ;  /* 0x000000726f6a7210 */ /* 0x080fe20007fbe0ff */
[----:B------:R-:W-:Y:S01]  /*2a40*/  IMAD R115, R105, UR16, RZ ;  /* 0x0000001069737c24 */ /* 0x000fe2000f8e02ff */
[----:B------:R-:W-:-:S02]  /*2a50*/  IADD3 R104, P6, PT, R109, R114, RZ ;  /* 0x000000726d687210 */ /* 0x000fc40007fde0ff */
[----:B------:R-:W-:Y:S02]  /*2a60*/  LEA.HI.X.SX32 R103, R107, R122, 0x1, P0 ;  /* 0x0000007a6b677211 */ /* 0x000fe400000f0eff */
[----:B------:R-:W-:Y:S02]  /*2a70*/  IADD3 R108, P0, PT, R113, R114, RZ ;  /* 0x00000072716c7210 */ /* 0x000fe40007f1e0ff */
[----:B------:R-:W-:Y:S02]  /*2a80*/  LEA.HI.X.SX32 R107, R111, R122, 0x1, P5 ;  /* 0x0000007a6f6b7211 */ /* 0x000fe400028f0eff */
[----:B------:R-:W-:Y:S02]  /*2a90*/  IADD3 R112, P5, PT, R117, R114, RZ ;  /* 0x0000007275707210 */ /* 0x000fe40007fbe0ff */
[----:B------:R-:W-:Y:S01]  /*2aa0*/  LEA.HI.X.SX32 R105, R109, R122, 0x1, P6 ;  /* 0x0000007a6d697211 */ /* 0x000fe200030f0eff */
[----:B------:R-:W-:Y:S01]  /*2ab0*/  UIMAD UR5, UR6, 0x6, URZ ;  /* 0x00000006060578a4 */ /* 0x000fe2000f8e02ff */
[----:B------:R-:W-:Y:S01]  /*2ac0*/  IADD3 R110, P6, PT, R115, R114, RZ ;  /* 0x00000072736e7210 */ /* 0x000fe20007fde0ff */
[----:B------:R-:W-:Y:S01]  /*2ad0*/  VIADD R120, R140, 0xfffffff1 ;  /* 0xfffffff18c787836 */ /* 0x000fe20000000000 */
[----:B------:R-:W-:-:S02]  /*2ae0*/  LEA.HI.X.SX32 R109, R113, R122, 0x1, P0 ;  /* 0x0000007a716d7211 */ /* 0x000fc400000f0eff */
[----:B------:R-:W-:Y:S02]  /*2af0*/  IADD3 R114, P0, PT, R119, R114, RZ ;  /* 0x0000007277727210 */ /* 0x000fe40007f1e0ff */
[-C--:B------:R-:W-:Y:S02]  /*2b00*/  LEA.HI.X.SX32 R113, R117, R122.reuse, 0x1, P5 ;  /* 0x0000007a75717211 */ /* 0x080fe400028f0eff */
[----:B------:R-:W-:Y:S01]  /*2b10*/  IADD3 R118, P5, PT, R8, UR12, RZ ;  /* 0x0000000c08767c10 */ /* 0x000fe2000ffbe0ff */
[----:B------:R-:W-:Y:S01]  /*2b20*/  USHF.R.S32.HI UR14, URZ, 0x1f, UR5 ;  /* 0x0000001fff0e7899 */ /* 0x000fe20008011405 */
[-C--:B------:R-:W-:Y:S02]  /*2b30*/  LEA.HI.X.SX32 R111, R115, R122.reuse, 0x1, P6 ;  /* 0x0000007a736f7211 */ /* 0x080fe400030f0eff */
[----:B------:R-:W-:Y:S02]  /*2b40*/  LEA.HI.X.SX32 R115, R119, R122, 0x1, P0 ;  /* 0x0000007a77737211 */ /* 0x000fe400000f0eff */
[----:B------:R-:W-:-:S02]  /*2b50*/  ISETP.GE.U32.AND P0, PT, R120, 0x7fffffd2, PT ;  /* 0x7fffffd27800780c */ /* 0x000fc40003f06070 */
[----:B------:R-:W-:Y:S02]  /*2b60*/  IADD3.X R119, PT, PT, R9, UR15, RZ, P5, !PT ;  /* 0x0000000f09777c10 */ /* 0x000fe4000affe4ff */
[----:B------:R-:W-:Y:S02]  /*2b70*/  IADD3 R116, P6, PT, R6, UR5, RZ ;  /* 0x0000000506747c10 */ /* 0x000fe4000ffde0ff */
[----:B------:R-:W-:Y:S01]  /*2b80*/  IADD3 R120, P5, PT, R8, UR5, RZ ;  /* 0x0000000508787c10 */ /* 0x000fe2000ffbe0ff */
[----:B------:R-:W-:Y:S01]  /*2b90*/  UIMAD UR12, UR6, 0x16, URZ ;  /* 0x00000016060c78a4 */ /* 0x000fe2000f8e02ff */
[----:B------:R-:W-:Y:S02]  /*2ba0*/  PRMT R164, RZ, 0x7610, R164 ;  /* 0x00007610ffa47816 */ /* 0x000fe400000000a4 */
[----:B------:R-:W-:Y:S02]  /*2bb0*/  PRMT R166, RZ, 0x7610, R166 ;  /* 0x00007610ffa67816 */ /* 0x000fe400000000a6 */
[----:B------:R-:W-:-:S02]  /*2bc0*/  IADD3.X R117, PT, PT, R7, UR14, RZ, P6, !PT ;  /* 0x0000000e07757c10 */ /* 0x000fc4000b7fe4ff */
[----:B------:R-:W-:Y:S01]  /*2bd0*/  IADD3.X R121, PT, PT, R9, UR14, RZ, P5, !PT ;  /* 0x0000000e09797c10 */ /* 0x000fe2000affe4ff */
[----:B------:R-:W-:Y:S01]  /*2be0*/  USHF.R.S32.HI UR16, URZ, 0x1f, UR12 ;  /* 0x0000001fff107899 */ /* 0x000fe2000801140c */
[----:B------:R-:W-:Y:S01]  /*2bf0*/  PRMT R167, RZ, 0x7610, R167 ;  /* 0x00007610ffa77816 */ /* 0x000fe200000000a7 */
[----:B------:R-:W5:Y:S01]  /*2c00*/  @!P4 LDG.E.U8 R164, desc[UR22][R116.64] ;  /* 0x0000001674a4c981 */ /* 0x000f62000c1e1100 */
[----:B------:R-:W-:Y:S01]  /*2c10*/  PRMT R169, RZ, 0x7610, R169 ;  /* 0x00007610ffa97816 */ /* 0x000fe200000000a9 */
[----:B------:R-:W-:Y:S01]  /*2c20*/  UIMAD UR5, UR6, 0xe, URZ ;  /* 0x0000000e060578a4 */ /* 0x000fe2000f8e02ff */
[----:B------:R-:W-:Y:S01]  /*2c30*/  SHF.R.U32.HI R122, RZ, 0x9, R141 ;  /* 0x00000009ff7a7819 */ /* 0x000fe2000001168d */
[----:B------:R-:W5:Y:S01]  /*2c40*/  @!P4 LDG.E.U8 R166, desc[UR22][R120.64] ;  /* 0x0000001678a6c981 */ /* 0x000f62000c1e1100 */
[----:B------:R-:W-:Y:S01]  /*2c50*/  IADD3 R126, P4, PT, R6, UR12, RZ ;  /* 0x0000000c067e7c10 */ /* 0x000fe2000ff9e0ff */
[----:B------:R-:W-:Y:S01]  /*2c60*/  USHF.R.S32.HI UR15, URZ, 0x1f, UR5 ;  /* 0x0000001fff0f7899 */ /* 0x000fe20008011405 */
[----:B------:R-:W-:Y:S01]  /*2c70*/  LOP3.LUT P5, RZ, R122, 0x1, RZ, 0xc0, !PT ;  /* 0x000000017aff7812 */ /* 0x000fe200078ac0ff */
[----:B------:R-:W5:Y:S01]  /*2c80*/  @P3 LDG.E.U8 R167, desc[UR22][R100.64] ;  /* 0x0000001664a73981 */ /* 0x000f62000c1e1100 */
[----:B------:R-:W-:Y:S01]  /*2c90*/  IADD3.X R127, PT, PT, R7, UR16, RZ, P4, !PT ;  /* 0x00000010077f7c10 */ /* 0x000fe2000a7fe4ff */
[----:B------:R-:W-:Y:S01]  /*2ca0*/  UIMAD UR14, UR6, 0x1e, URZ ;  /* 0x0000001e060e78a4 */ /* 0x000fe2000f8e02ff */
[----:B------:R-:W-:Y:S01]  /*2cb0*/  IADD3 R130, P4, PT, R8, UR5, RZ ;  /* 0x0000000508827c10 */ /* 0x000fe2000ff9e0ff */
[----:B------:R-:W5:Y:S01]  /*2cc0*/  @P3 LDG.E.U8 R169, desc[UR22][R118.64] ;  /* 0x0000001676a93981 */ /* 0x000f62000c1e1100 */
[----:B------:R-:W-:Y:S01]  /*2cd0*/  IADD3 R122, P3, PT, R6, UR5, RZ ;  /* 0x00000005067a7c10 */ /* 0x000fe2000ff7e0ff */
[----:B------:R-:W-:Y:S01]  /*2ce0*/  USHF.R.S32.HI UR17, URZ, 0x1f, UR14 ;  /* 0x0000001fff117899 */ /* 0x000fe2000801140e */
[----:B------:R-:W-:-:S02]  /*2cf0*/  PRMT R168, RZ, 0x7610, R168 ;  /* 0x00007610ffa87816 */ /* 0x000fc400000000a8 */
[----:B------:R-:W-:Y:S02]  /*2d00*/  PRMT R186, RZ, 0x7610, R186 ;  /* 0x00007610ffba7816 */ /* 0x000fe400000000ba */
[----:B------:R-:W-:Y:S02]  /*2d10*/  IADD3.X R123, PT, PT, R7, UR15, RZ, P3, !PT ;  /* 0x0000000f077b7c10 */ /* 0x000fe40009ffe4ff */
[----:B------:R-:W-:Y:S02]  /*2d20*/  IADD3.X R131, PT, PT, R9, UR15, RZ, P4, !PT ;  /* 0x0000000f09837c10 */ /* 0x000fe4000a7fe4ff */
[----:B------:R-:W-:Y:S01]  /*2d30*/  IADD3 R128, P3, PT, R6, UR14, RZ ;  /* 0x0000000e06807c10 */ /* 0x000fe2000ff7e0ff */
[----:B------:R-:W5:Y:S01]  /*2d40*/  @!P0 LDG.E.U8 R168, desc[UR22][R122.64] ;  /* 0x000000167aa88981 */ /* 0x000f62000c1e1100 */
[----:B------:R-:W-:Y:S02]  /*2d50*/  SHF.R.U32.HI R125, RZ, 0x1, R141 ;  /* 0x00000001ff7d7819 */ /* 0x000fe4000001168d */
[----:B------:R-:W-:Y:S01]  /*2d60*/  IADD3.X R129, PT, PT, R7, UR17, RZ, P3, !PT ;  /* 0x0000001107817c10 */ /* 0x000fe20009ffe4ff */
[----:B------:R-:W5:Y:S01]  /*2d70*/  @!P0 LDG.E.U8 R186, desc[UR22][R130.64] ;  /* 0x0000001682ba8981 */ /* 0x000f62000c1e1100 */
[----:B------:R-:W-:-:S02]  /*2d80*/  IADD3 R134, P0, PT, R8, UR12, RZ ;  /* 0x0000000c08867c10 */ /* 0x000fc4000ff1e0ff */
[----:B------:R-:W-:Y:S02]  /*2d90*/  LOP3.LUT P3, RZ, R125, 0x1, RZ, 0xc0, !PT ;  /* 0x000000017dff7812 */ /* 0x000fe4000786c0ff */
[----:B------:R-:W-:Y:S02]  /*2da0*/  IADD3.X R135, PT, PT, R9, UR16, RZ, P0, !PT ;  /* 0x0000001009877c10 */ /* 0x000fe400087fe4ff */
[----:B------:R-:W-:Y:S01]  /*2db0*/  IADD3 R136, P0, PT, R8, UR14, RZ ;  /* 0x0000000e08887c10 */ /* 0x000fe2000ff1e0ff */
[----:B------:R-:W-:-:S03]  /*2dc0*/  VIADD R124, R140, 0xfffffff8 ;  /* 0xfffffff88c7c7836 */ /* 0x000fc60000000000 */
[----:B------:R-:W-:Y:S01]  /*2dd0*/  IADD3.X R139, PT, PT, R9, UR17, RZ, P0, !PT ;  /* 0x00000011098b7c10 */ /* 0x000fe200087fe4ff */
[----:B------:R-:W-:Y:S01]  /*2de0*/  UIMAD UR5, UR6, 0x7, URZ ;  /* 0x00000007060578a4 */ /* 0x000fe2000f8e02ff */
[----:B------:R-:W-:Y:S02]  /*2df0*/  ISETP.GE.U32.AND P4, PT, R124, 0x7fffffd9, PT ;  /* 0x7fffffd97c00780c */ /* 0x000fe40003f86070 */
[----:B------:R-:W-:Y:S01]  /*2e00*/  PRMT R194, RZ, 0x7610, R194 ;  /* 0x00007610ffc27816 */ /* 0x000fe200000000c2 */
[----:B------:R-:W-:Y:S01]  /*2e10*/  @P3 IMAD.MOV.U32 R124, RZ, RZ, R136 ;  /* 0x000000ffff7c3224 */ /* 0x000fe200078e0088 */
[----:B------:R-:W-:Y:S01]  /*2e20*/  PRMT R206, RZ, 0x7610, R206 ;  /* 0x00007610ffce7816 */ /* 0x000fe200000000ce */
[----:B------:R-:W-:Y:S02]  /*2e30*/  @P3 IMAD.MOV.U32 R125, RZ, RZ, R139 ;  /* 0x000000ffff7d3224 */ /* 0x000fe400078e008b */
[----:B------:R-:W-:Y:S01]  /*2e40*/  VIADD R137, R140, 0x1f ;  /* 0x0000001f8c897836 */ /* 0x000fe20000000000 */
[----:B------:R-:W-:Y:S01]  /*2e50*/  USHF.R.S32.HI UR12, URZ, 0x1f, UR5 ;  /* 0x0000001fff0c7899 */ /* 0x000fe20008011405 */
[----:B------:R-:W-:Y:S01]  /*2e60*/  PRMT R170, RZ, 0x7610, R170 ;  /* 0x00007610ffaa7816 */ /* 0x000fe200000000aa */
[----:B------:R-:W5:Y:S01]  /*2e70*/  @P3 LDG.E.U8 R194, desc[UR22][R128.64] ;  /* 0x0000001680c23981 */ /* 0x000f62000c1e1100 */
[----:B------:R-:W-:-:S03]  /*2e80*/  PRMT R204, RZ, 0x7610, R204 ;  /* 0x00007610ffcc7816 */ /* 0x000fc600000000cc */
[----:B------:R0:W5:Y:S01]  /*2e90*/  @P3 LDG.E.U8 R206, desc[UR22][R124.64] ;  /* 0x000000167cce3981 */ /* 0x000162000c1e1100 */
[----:B------:R-:W-:Y:S02]  /*2ea0*/  IADD3 R138, P3, PT, R6, UR5, RZ ;  /* 0x00000005068a7c10 */ /* 0x000fe4000ff7e0ff */
[----:B------:R-:W-:Y:S01]  /*2eb0*/  ISETP.GT.AND P0, PT, R137, 0x1f, PT ;  /* 0x0000001f8900780c */ /* 0x000fe20003f04270 */
[----:B------:R-:W5:Y:S01]  /*2ec0*/  @P5 LDG.E.U8 R170, desc[UR22][R126.64] ;  /* 0x000000167eaa5981 */ /* 0x000f62000c1e1100 */
[----:B------:R-:W-:Y:S01]  /*2ed0*/  SHF.R.U32.HI R144, RZ, 0x8, R141 ;  /* 0x00000008ff907819 */ /* 0x000fe2000001168d */
[----:B------:R-:W-:Y:S01]  /*2ee0*/  VIADD R142, R140, 0xfffffff0 ;  /* 0xfffffff08c8e7836 */ /* 0x000fe20000000000 */
[----:B------:R-:W-:Y:S01]  /*2ef0*/  IADD3.X R141, PT, PT, R7, UR12, RZ, P3, !PT ;  /* 0x0000000c078d7c10 */ /* 0x000fe20009ffe4ff */
[----:B------:R-:W5:Y:S01]  /*2f00*/  @P5 LDG.E.U8 R204, desc[UR22][R134.64] ;  /* 0x0000001686cc5981 */ /* 0x000f62000c1e1100 */
[----:B------:R-:W-:Y:S02]  /*2f10*/  ISETP.LT.AND P0, PT, R5, R140, P0 ;  /* 0x0000008c0500720c */ /* 0x000fe40000701270 */
[----:B------:R-:W-:Y:S01]  /*2f20*/  IADD3 R140, P5, PT, R8, UR5, RZ ;  /* 0x00000005088c7c10 */ /* 0x000fe2000ffbe0ff */
[----:B0-----:R-:W-:Y:S01]  /*2f30*/  @!P4 IMAD.MOV.U32 R124, RZ, RZ, R138 ;  /* 0x000000ffff7cc224 */ /* 0x001fe200078e008a */
[----:B------:R-:W-:Y:S01]  /*2f40*/  PRMT R221, RZ, 0x7610, R221 ;  /* 0x00007610ffdd7816 */ /* 0x000fe200000000dd */
[----:B------:R-:W-:Y:S01]  /*2f50*/  @!P4 IMAD.MOV.U32 R125, RZ, RZ, R141 ;  /* 0x000000ffff7dc224 */ /* 0x000fe200078e008d */
[----:B------:R-:W-:Y:S01]  /*2f60*/  IADD3.X R143, PT, PT, R9, UR12, RZ, P5, !PT ;  /* 0x0000000c098f7c10 */ /* 0x000fe2000affe4ff */
[----:B------:R-:W-:Y:S01]  /*2f70*/  UIMAD UR5, UR6, 0xf, URZ ;  /* 0x0000000f060578a4 */ /* 0x000fe2000f8e02ff */
[----:B------:R-:W-:-:S02]  /*2f80*/  PRMT R223, RZ, 0x7610, R223 ;  /* 0x00007610ffdf7816 */ /* 0x000fc400000000df */
[----:B------:R0:W5:Y:S01]  /*2f90*/  @!P4 LDG.E.U8 R221, desc[UR22][R124.64] ;  /* 0x000000167cddc981 */ /* 0x000162000c1e1100 */
[----:B------:R-:W-:Y:S01]  /*2fa0*/  ISETP.GE.U32.AND P3, PT, R142, 0x7fffffd1, PT ;  /* 0x7fffffd18e00780c */ /* 0x000fe20003f66070 */
[----:B------:R-:W-:Y:S02]  /*2fb0*/  USHF.R.S32.HI UR15, URZ, 0x1f, UR5 ;  /* 0x0000001fff0f7899 */ /* 0x000fe40008011405 */
[----:B------:R-:W-:Y:S01]  /*2fc0*/  UIMAD UR12, UR6, 0x17, URZ ;  /* 0x00000017060c78a4 */ /* 0x000fe2000f8e02ff */
[----:B0-----:R-:W-:Y:S02]  /*2fd0*/  @!P4 IMAD.MOV.U32 R124, RZ, RZ, R140 ;  /* 0x000000ffff7cc224 */ /* 0x001fe400078e008c */
[----:B------:R-:W-:Y:S01]  /*2fe0*/  @!P4 IMAD.MOV.U32 R125, RZ, RZ, R143 ;  /* 0x000000ffff7dc224 */ /* 0x000fe200078e008f */
[----:B------:R-:W-:-:S04]  /*2ff0*/  LOP3.LUT P5, RZ, R144, 0x1, RZ, 0xc0, !PT ;  /* 0x0000000190ff7812 */ /* 0x000fc800078ac0ff */
[----:B------:R0:W5:Y:S01]  /*3000*/  @!P4 LDG.E.U8 R223, desc[UR22][R124.64] ;  /* 0x000000167cdfc981 */ /* 0x000162000c1e1100 */
[----:B------:R-:W-:Y:S01]  /*3010*/  IADD3 R142, P4, PT, R6, UR5, RZ ;  /* 0x00000005068e7c10 */ /* 0x000fe2000ff9e0ff */
[----:B------:R-:W-:-:S03]  /*3020*/  USHF.R.S32.HI UR16, URZ, 0x1f, UR12 ;  /* 0x0000001fff107899 */ /* 0x000fc6000801140c */
[C---:B------:R-:W-:Y:S01]  /*3030*/  IADD3.X R145, PT, PT, R7.reuse, UR15, RZ, P4, !PT ;  /* 0x0000000f07917c10 */ /* 0x040fe2000a7fe4ff */
[----:B------:R-:W-:Y:S01]  /*3040*/  UIMAD UR14, UR6, 0x1f, URZ ;  /* 0x0000001f060e78a4 */ /* 0x000fe2000f8e02ff */
[C---:B------:R-:W-:Y:S02]  /*3050*/  IADD3 R144, P4, PT, R6.reuse, UR12, RZ ;  /* 0x0000000c06907c10 */ /* 0x040fe4000ff9e0ff */
[----:B------:R-:W-:Y:S01]  /*3060*/  PRMT R225, RZ, 0x7610, R225 ;  /* 0x00007610ffe17816 */ /* 0x000fe200000000e1 */
[----:B0-----:R-:W-:Y:S01]  /*3070*/  @!P3 IMAD.MOV.U32 R124, RZ, RZ, R142 ;  /* 0x000000ffff7cb224 */ /* 0x001fe200078e008e */
[----:B------:R-:W-:Y:S01]  /*3080*/  USHF.R.S32.HI UR17, URZ, 0x1f, UR14 ;  /* 0x0000001fff117899 */ /* 0x000fe2000801140e */
[----:B------:R-:W-:Y:S01]  /*3090*/  @!P3 IMAD.MOV.U32 R125, RZ, RZ, R145 ;  /* 0x000000ffff7db224 */ /* 0x000fe200078e0091 */
[----:B------:R-:W-:Y:S02]  /*30a0*/  IADD3.X R147, PT, PT, R7, UR16, RZ, P4, !PT ;  /* 0x0000001007937c10 */ /* 0x000fe4000a7fe4ff */
[----:B------:R-:W-:-:S02]  /*30b0*/  IADD3 R146, P4, PT, R6, UR14, RZ ;  /* 0x0000000e06927c10 */ /* 0x000fc4000ff9e0ff */
[----:B------:R0:W5:Y:S01]  /*30c0*/  @!P3 LDG.E.U8 R225, desc[UR22][R124.64] ;  /* 0x000000167ce1b981 */ /* 0x000162000c1e1100 */
[----:B------:R-:W-:Y:S02]  /*30d0*/  PRMT R227, RZ, 0x7610, R227 ;  /* 0x00007610ffe37816 */ /* 0x000fe400000000e3 */
[----:B------:R-:W-:Y:S02]  /*30e0*/  IADD3.X R149, PT, PT, R7, UR17, RZ, P4, !PT ;  /* 0x0000001107957c10 */ /* 0x000fe4000a7fe4ff */
[----:B------:R-:W-:Y:S01]  /*30f0*/  IADD3 R148, P4, PT, R8, UR5, RZ ;  /* 0x0000000508947c10 */ /* 0x000fe2000ff9e0ff */
[----:B0-----:R-:W-:Y:S02]  /*3100*/  @P5 IMAD.MOV.U32 R124, RZ, RZ, R144 ;  /* 0x000000ffff7c5224 */ /* 0x001fe400078e0090 */
[----:B------:R-:W-:Y:S01]  /*3110*/  @P5 IMAD.MOV.U32 R125, RZ, RZ, R147 ;  /* 0x000000ffff7d5224 */ /* 0x000fe200078e0093 */
[----:B------:R-:W-:Y:S02]  /*3120*/  PRMT R229, RZ, 0x7610, R229 ;  /* 0x00007610ffe57816 */ /* 0x000fe400000000e5 */
[----:B------:R-:W-:-:S02]  /*3130*/  IADD3.X R151, PT, PT, R9, UR15, RZ, P4, !PT ;  /* 0x0000000f09977c10 */ /* 0x000fc4000a7fe4ff */
[----:B------:R0:W5:Y:S01]  /*3140*/  @P5 LDG.E.U8 R227, desc[UR22][R124.64] ;  /* 0x000000167ce35981 */ /* 0x000162000c1e1100 */
[C---:B------:R-:W-:Y:S02]  /*3150*/  IADD3 R150, P4, PT, R8.reuse, UR12, RZ ;  /* 0x0000000c08967c10 */ /* 0x040fe4000ff9e0ff */
[----:B------:R-:W-:Y:S01]  /*3160*/  PRMT R231, RZ, 0x7610, R231 ;  /* 0x00007610ffe77816 */ /* 0x000fe200000000e7 */
[----:B0-----:R-:W-:Y:S02]  /*3170*/  @!P2 IMAD.MOV.U32 R124, RZ, RZ, R146 ;  /* 0x000000ffff7ca224 */ /* 0x001fe400078e0092 */
[----:B------:R-:W-:Y:S01]  /*3180*/  @!P2 IMAD.MOV.U32 R125, RZ, RZ, R149 ;  /* 0x000000ffff7da224 */ /* 0x000fe200078e0095 */
[----:B------:R-:W-:Y:S02]  /*3190*/  IADD3.X R153, PT, PT, R9, UR16, RZ, P4, !PT ;  /* 0x0000001009997c10 */ /* 0x000fe4000a7fe4ff */
[----:B------:R-:W-:Y:S02]  /*31a0*/  IADD3 R152, P4, PT, R8, UR14, RZ ;  /* 0x0000000e08987c10 */ /* 0x000fe4000ff9e0ff */
[----:B------:R0:W5:Y:S01]  /*31b0*/  @!P2 LDG.E.U8 R229, desc[UR22][R124.64] ;  /* 0x000000167ce5a981 */ /* 0x000162000c1e1100 */
[----:B------:R-:W-:-:S02]  /*31c0*/  PRMT R233, RZ, 0x7610, R233 ;  /* 0x00007610ffe97816 */ /* 0x000fc400000000e9 */
[----:B------:R-:W-:Y:S01]  /*31d0*/  PRMT R235, RZ, 0x7610, R235 ;  /* 0x00007610ffeb7816 */ /* 0x000fe200000000eb */
[----:B------:R-:W-:Y:S02]  /*31e0*/  @!P2 IMAD.MOV.U32 R154, RZ, RZ, R152 ;  /* 0x000000ffff9aa224 */ /* 0x000fe400078e0098 */
[----:B0-----:R-:W-:Y:S02]  /*31f0*/  @!P3 IMAD.MOV.U32 R124, RZ, RZ, R148 ;  /* 0x000000ffff7cb224 */ /* 0x001fe400078e0094 */
[----:B------:R-:W-:Y:S01]  /*3200*/  @!P3 IMAD.MOV.U32 R125, RZ, RZ, R151 ;  /* 0x000000ffff7db224 */ /* 0x000fe200078e0097 */
[----:B------:R-:W-:Y:S02]  /*3210*/  PRMT R210, RZ, 0x7610, R210 ;  /* 0x00007610ffd27816 */ /* 0x000fe400000000d2 */
[----:B------:R-:W-:Y:S02]  /*3220*/  PRMT R208, RZ, 0x7610, R208 ;  /* 0x00007610ffd07816 */ /* 0x000fe400000000d0 */
[----:B------:R0:W5:Y:S01]  /*3230*/  @!P3 LDG.E.U8 R231, desc[UR22][R124.64] ;  /* 0x000000167ce7b981 */ /* 0x000162000c1e1100 */
[----:B------:R-:W-:-:S02]  /*3240*/  PRMT R212, RZ, 0x7610, R212 ;  /* 0x00007610ffd47816 */ /* 0x000fc400000000d4 */
[----:B------:R-:W-:Y:S01]  /*3250*/  PRMT R214, RZ, 0x7610, R214 ;  /* 0x00007610ffd67816 */ /* 0x000fe200000000d6 */
[----:B------:R-:W5:Y:S01]  /*3260*/  @P0 LDG.E.U8 R210, desc[UR22][R98.64] ;  /* 0x0000001662d20981 */ /* 0x000f62000c1e1100 */
[----:B------:R-:W-:Y:S02]  /*3270*/  IADD3.X R155, PT, PT, R9, UR17, RZ, P4, !PT ;  /* 0x00000011099b7c10 */ /* 0x000fe4000a7fe4ff */
[----:B------:R-:W-:Y:S01]  /*3280*/  PRMT R216, RZ, 0x7610, R216 ;  /* 0x00007610ffd87816 */ /* 0x000fe200000000d8 */
[----:B------:R-:W5:Y:S01]  /*3290*/  @P0 LDG.E.U8 R208, desc[UR22][R102.64] ;  /* 0x0000001666d00981 */ /* 0x000f62000c1e1100 */
[----:B------:R-:W-:Y:S01]  /*32a0*/  PRMT R218, RZ, 0x7610, R218 ;  /* 0x00007610ffda7816 */ /* 0x000fe200000000da */
[----:B0-----:R-:W-:Y:S01]  /*32b0*/  @P5 IMAD.MOV.U32 R124, RZ, RZ, R150 ;  /* 0x000000ffff7c5224 */ /* 0x001fe200078e0096 */
[----:B------:R-:W-:Y:S01]  /*32c0*/  PRMT R220, RZ, 0x7610, R220 ;  /* 0x00007610ffdc7816 */ /* 0x000fe200000000dc */
[----:B------:R-:W-:Y:S01]  /*32d0*/  @P5 IMAD.MOV.U32 R125, RZ, RZ, R153 ;  /* 0x000000ffff7d5224 */ /* 0x000fe200078e0099 */
[----:B------:R-:W-:Y:S01]  /*32e0*/  PRMT R222, RZ, 0x7610, R222 ;  /* 0x00007610ffde7816 */ /* 0x000fe200000000de */
[----:B------:R-:W5:Y:S04]  /*32f0*/  @!P2 LDG.E.U8 R235, desc[UR22][R154.64] ;  /* 0x000000169aeba981 */ /* 0x000f68000c1e1100 */
[----:B------:R0:W5:Y:S04]  /*3300*/  @P5 LDG.E.U8 R233, desc[UR22][R124.64] ;  /* 0x000000167ce95981 */ /* 0x000168000c1e1100 */
[----:B------:R-:W5:Y:S04]  /*3310*/  @P0 LDG.E.U8 R212, desc[UR22][R104.64] ;  /* 0x0000001668d40981 */ /* 0x000f68000c1e1100 */
[----:B------:R-:W5:Y:S04]  /*3320*/  @P0 LDG.E.U8 R214, desc[UR22][R106.64] ;  /* 0x000000166ad60981 */ /* 0x000f68000c1e1100 */
[----:B------:R-:W5:Y:S04]  /*3330*/  @P0 LDG.E.U8 R216, desc[UR22][R108.64] ;  /* 0x000000166cd80981 */ /* 0x000f68000c1e1100 */
[----:B------:R-:W5:Y:S04]  /*3340*/  @P0 LDG.E.U8 R218, desc[UR22][R110.64] ;  /* 0x000000166eda0981 */ /* 0x000f68000c1e1100 */
[----:B------:R-:W5:Y:S04]  /*3350*/  @P0 LDG.E.U8 R220, desc[UR22][R112.64] ;  /* 0x0000001670dc0981 */ /* 0x000f68000c1e1100 */
[----:B------:R-:W5:Y:S01]  /*3360*/  @P0 LDG.E.U8 R222, desc[UR22][R114.64] ;  /* 0x0000001672de0981 */ /* 0x000f62000c1e1100 */
[----:B0-----:R-:W-:-:S04]  /*3370*/  LOP3.LUT R124, R0, 0x80, RZ, 0xc0, !PT ;  /* 0x00000080007c7812 */ /* 0x001fc800078ec0ff */
[----:B------:R-:W-:Y:S01]  /*3380*/  R2UR UR12, R124 ;  /* 0x000000007c0c72ca */ /* 0x000fe200000e0000 */
[----:B------:R-:W-:-:S04]  /*3390*/  @!UP1 UIADD3 UR4, UPT, UPT, -UR4, 0x100000, URZ ;  /* 0x0010000004049890 */ /* 0x000fc8000fffe1ff */
[----:B------:R-:W-:Y:S02]  /*33a0*/  @!UP1 USHF.L.U32 UR5, UR4, 0xb, URZ ;  /* 0x0000000b04059899 */ /* 0x000fe400080006ff */
[----:B------:R-:W-:Y:S01]  /*33b0*/  @!UP1 USHF.L.U32 UR4, UR4, 0x1, URZ ;  /* 0x0000000104049899 */ /* 0x000fe200080006ff */
[----:B------:R-:W-:-:S05]  /*33c0*/  VOTEU.ALL UP1, P1 ;  /* 0x0000000000ff7886 */ /* 0x000fca0000820000 */
[----:B------:R-:W-:-:S06]  /*33d0*/  USHF.L.U32 UR12, UR12, 0x5, URZ ;  /* 0x000000050c0c7899 */ /* 0x000fcc00080006ff */
[----:B------:R1:W0:Y:S01]  /*33e0*/  @!UP1 SYNCS.EXCH.64 URZ, [UR9+0x9008], UR4 ;  /* 0x0090080409ff95b2 */ /* 0x0002220008000100 */
[----:B------:R-:W-:-:S05]  /*33f0*/  IMAD.U32 R125, RZ, RZ, UR12 ;  /* 0x0000000cff7d7e24 */ /* 0x000fca000f8e00ff */
[----:B------:R-:W-:-:S04]  /*3400*/  LOP3.LUT R154, R125, 0x7f, R0, 0xf8, !PT ;  /* 0x0000007f7d9a7812 */ /* 0x000fc800078ef800 */
[C---:B------:R-:W-:Y:S01]  /*3410*/  LOP3.LUT R156, R154.reuse, 0x10, RZ, 0x3c, !PT ;  /* 0x000000109a9c7812 */ /* 0x040fe200078e3cff */
[----:B--2---:R2:W-:Y:S01]  /*3420*/  STS.U8 [R154+UR9], R157 ;  /* 0x0000009d9a007988 */ /* 0x0045e20008000009 */
[C---:B------:R-:W-:Y:S02]  /*3430*/  LOP3.LUT R158, R154.reuse, 0x30, RZ, 0x3c, !PT ;  /* 0x000000309a9e7812 */ /* 0x040fe400078e3cff */
[----:B------:R-:W-:Y:S01]  /*3440*/  SHF.R.S32.HI R124, RZ, 0x7, R0 ;  /* 0x00000007ff7c7819 */ /* 0x000fe20000011400 */
[----:B---3--:R-:W-:Y:S01]  /*3450*/  STS.U8 [R154+UR9+0x2000], R215 ;  /* 0x002000d79a007988 */ /* 0x008fe20008000009 */
[----:B--2---:R-:W-:-:S03]  /*3460*/  LOP3.LUT R157, R154, 0x20, RZ, 0x3c, !PT ;  /* 0x000000209a9d7812 */ /* 0x004fc600078e3cff */
[----:B------:R-:W-:Y:S04]  /*3470*/  STS.U8 [R154+UR9+0x400], R217 ;  /* 0x000400d99a007988 */ /* 0x000fe80008000009 */
[----:B------:R-:W-:Y:S04]  /*3480*/  STS.U8 [R154+UR9+0x2400], R219 ;  /* 0x002400db9a007988 */ /* 0x000fe80008000009 */
[----:B----4-:R-:W-:Y:S04]  /*3490*/  STS.U8 [R154+UR9+0x800], R205 ;  /* 0x000800cd9a007988 */ /* 0x010fe80008000009 */
[----:B-----5:R-:W-:Y:S04]  /*34a0*/  STS.U8 [R154+UR9+0x2800], R207 ;  /* 0x002800cf9a007988 */ /* 0x020fe80008000009 */
[----:B------:R-:W-:Y:S04]  /*34b0*/  STS.U8 [R154+UR9+0xc00], R209 ;  /* 0x000c00d19a007988 */ /* 0x000fe80008000009 */
[----:B------:R-:W-:Y:S04]  /*34c0*/  STS.U8 [R154+UR9+0x2c00], R203 ;  /* 0x002c00cb9a007988 */ /* 0x000fe80008000009 */
[----:B------:R-:W-:Y:S04]  /*34d0*/  STS.U8 [R156+UR9+0x80], R211 ;  /* 0x000080d39c007988 */ /* 0x000fe80008000009 */
[----:B------:R-:W-:Y:S04]  /*34e0*/  STS.U8 [R156+UR9+0x2080], R201 ;  /* 0x002080c99c007988 */ /* 0x000fe80008000009 */
[----:B------:R-:W-:Y:S04]  /*34f0*/  STS.U8 [R156+UR9+0x480], R199 ;  /* 0x000480c79c007988 */ /* 0x000fe80008000009 */
[----:B------:R-:W-:Y:S04]  /*3500*/  STS.U8 [R156+UR9+0x2480], R213 ;  /* 0x002480d59c007988 */ /* 0x000fe80008000009 */
[----:B------:R2:W-:Y:S04]  /*3510*/  STS.U8 [R156+UR9+0x880], R159 ;  /* 0x0008809f9c007988 */ /* 0x0005e80008000009 */
[----:B------:R-:W-:Y:S04]  /*3520*/  STS.U8 [R156+UR9+0x2880], R193 ;  /* 0x002880c19c007988 */ /* 0x000fe80008000009 */
[----:B------:R-:W-:Y:S01]  /*3530*/  STS.U8 [R156+UR9+0xc80], R195 ;  /* 0x000c80c39c007988 */ /* 0x000fe20008000009 */
[----:B--2---:R-:W-:-:S03]  /*3540*/  LOP3.LUT R159, R154, 0x40, RZ, 0x3c, !PT ;  /* 0x000000409a9f7812 */ /* 0x004fc600078e3cff */
[----:B------:R-:W-:Y:S01]  /*3550*/  STS.U8 [R156+UR9+0x2c80], R197 ;  /* 0x002c80c59c007988 */ /* 0x000fe20008000009 */
[----:B------:R-:W-:-:S03]  /*3560*/  SGXT R124, R124, 0x1 ;  /* 0x000000017c7c781a */ /* 0x000fc60000000200 */
[----:B------:R2:W-:Y:S04]  /*3570*/  STS.U8 [R157+UR9+0x900], R160 ;  /* 0x000900a09d007988 */ /* 0x0005e80008000009 */
[----:B------:R-:W-:Y:S04]  /*3580*/  STS.U8 [R157+UR9+0x100], R196 ;  /* 0x000100c49d007988 */ /* 0x000fe80008000009 */
[----:B------:R-:W-:Y:S01]  /*3590*/  STS.U8 [R157+UR9+0x2100], R198 ;  /* 0x002100c69d007988 */ /* 0x000fe20008000009 */
[----:B--2---:R-:W-:-:S03]  /*35a0*/  LOP3.LUT R160, R154, 0x50, RZ, 0x3c, !PT ;  /* 0x000000509aa07812 */ /* 0x004fc600078e3cff */
[----:B------:R-:W-:Y:S04]  /*35b0*/  STS.U8 [R157+UR9+0x500], R200 ;  /* 0x000500c89d007988 */ /* 0x000fe80008000009 */
        /* <DEDUP_REMOVED lines=19> */
[----:B------:R-:W-:Y:S01]  /*36f0*/  STS.U8 [R159+UR9+0x2e00], R176 ;  /* 0x002e00b09f007988 */ /* 0x000fe20008000009 */
[----:B--2---:R-:W-:-:S03]  /*3700*/  LOP3.LUT R161, R154, 0x60, RZ, 0x3c, !PT ;  /* 0x000000609aa17812 */ /* 0x004fc600078e3cff */
[----:B------:R2:W-:Y:S01]  /*3710*/  STS.U8 [R160+UR9+0xa80], R163 ;  /* 0x000a80a3a0007988 */ /* 0x0005e20008000009 */
[----:B---3--:R-:W-:-:S03]  /*3720*/  LOP3.LUT R162, R154, 0x70, RZ, 0x3c, !PT ;  /* 0x000000709aa27812 */ /* 0x008fc600078e3cff */
[----:B------:R1:W-:Y:S01]  /*3730*/  STS.U8 [R160+UR9+0x280], R171 ;  /* 0x000280aba0007988 */ /* 0x0003e20008000009 */
[----:B--2---:R-:W-:-:S03]  /*3740*/  LOP3.LUT R163, R124, 0x90, RZ, 0xc0, !PT ;  /* 0x000000907ca37812 */ /* 0x004fc600078ec0ff */
[----:B------:R1:W-:Y:S01]  /*3750*/  STS.U8 [R160+UR9+0x2280], R173 ;  /* 0x002280ada0007988 */ /* 0x0003e20008000009 */
[----:B------:R-:W-:-:S03]  /*3760*/  LOP3.LUT R163, R163, 0x7f, R0, 0x78, !PT ;  /* 0x0000007fa3a37812 */ /* 0x000fc600078e7800 */
[----:B------:R1:W-:Y:S04]  /*3770*/  STS.U8 [R160+UR9+0x680], R175 ;  /* 0x000680afa0007988 */ /* 0x0003e80008000009 */
        /* <DEDUP_REMOVED lines=27> */
[----:B------:R1:W-:Y:S01]  /*3930*/  STS.U8 [R163+UR9+0x8700], R222 ;  /* 0x008700dea3007988 */ /* 0x0003e20008000009 */
[----:B0-----:R0:W-:Y:S06]  /*3940*/  MEMBAR.ALL.CTA ;  /* 0x0000000000007992 */ /* 0x0011ec0000008000 */
[----:B0-----:R-:W0:Y:S02]  /*3950*/  FENCE.VIEW.ASYNC.S ;  /* 0x00000000000073c6 */ /* 0x001e240000000000 */
[----:B0-----:R-:W-:Y:S01]  /*3960*/  BAR.SYNC.DEFER_BLOCKING 0x0 ;  /* 0x0000000000007b1d */ /* 0x001fe20000010000 */
[----:B------:R-:W-:-:S04]  /*3970*/  ISETP.NE.U32.AND P0, PT, RZ, UR13, PT ;  /* 0x0000000dff007c0c */ /* 0x000fc8000bf05070 */
[C---:B------:R-:W-:Y:S02]  /*3980*/  ISETP.LT.OR P2, PT, R137.reuse, 0x20, P0 ;  /* 0x000000208900780c */ /* 0x040fe40000741670 */
[----:B------:R-:W-:-:S11]  /*3990*/  ISETP.GE.AND P3, PT, R137, 0x40, PT ;  /* 0x000000408900780c */ /* 0x000fd60003f66270 */
[----:B-1----:R-:W-:Y:S05]  /*39a0*/  @P2 BRA `(.L_x_6) ;  /* 0x0000000000802947 */ /* 0x002fea0003800000 */
[----:B------:R-:W-:Y:S02]  /*39b0*/  USHF.R.U32.HI UR16, URZ, 0x4, UR9 ;  /* 0x00000004ff107899 */ /* 0x000fe40008011609 */
[----:B------:R-:W-:Y:S02]  /*39c0*/  UIADD3 UR5, UPT, UPT, UR9, 0x8000, URZ ;  /* 0x0000800009057890 */ /* 0x000fe4000fffe0ff */
[----:B------:R-:W-:Y:S01]  /*39d0*/  USGXT.U32 UR16, UR16, 0xe ;  /* 0x0000000e1010789a */ /* 0x000fe20008000000 */
[----:B------:R-:W-:Y:S01]  /*39e0*/  UMOV UR4, URZ ;  /* 0x000000ff00047c82 */ /* 0x000fe20008000000 */
[----:B------:R-:W-:Y:S02]  /*39f0*/  USHF.R.U32.HI UR5, URZ, 0x4, UR5 ;  /* 0x00000004ff057899 */ /* 0x000fe40008011605 */
[----:B------:R-:W-:Y:S02]  /*3a00*/  UIADD3 UR26, UP1, UPT, UR16, 0x100, URZ ;  /* 0x00000100101a7890 */ /* 0x000fe4000ff3e0ff */
[----:B------:R-:W-:-:S02]  /*3a10*/  USGXT.U32 UR14, UR5, 0xe ;  /* 0x0000000e050e789a */ /* 0x000fc40008000000 */
[----:B------:R-:W-:Y:S02]  /*3a20*/  UIADD3.X UR27, UPT, UPT, UR4, 0x40004040, URZ, UP1, !UPT ;  /* 0x40004040041b7890 */ /* 0x000fe40008ffe4ff */
[----:B------:R-:W-:Y:S02]  /*3a30*/  UIADD3 UR13, UPT, UPT, UR8, 0x40, URZ ;  /* 0x00000040080d7890 */ /* 0x000fe4000fffe0ff */
[----:B------:R-:W-:Y:S02]  /*3a40*/  UIADD3 UR20, UPT, UPT, UR8, 0x80, URZ ;  /* 0x0000008008147890 */ /* 0x000fe4000fffe0ff */
[----:B------:R-:W-:Y:S02]  /*3a50*/  UIADD3.64 UR18, UPT, UPT, UR26, 0x100, URZ ;  /* 0x000001001a127897 */ /* 0x000fe4000fffe0ff */
[----:B------:R-:W-:Y:S02]  /*3a60*/  UIADD3 UR21, UPT, UPT, UR8, 0xc0, URZ ;  /* 0x000000c008157890 */ /* 0x000fe4000fffe0ff */
[----:B------:R-:W-:Y:S01]  /*3a70*/  UIADD3.64 UR24, UPT, UPT, UR26, 0x200, URZ ;  /* 0x000002001a187897 */ /* 0x000fe2000fffe0ff */
[----:B------:R-:W-:Y:S01]  /*3a80*/  UMOV UR28, 0x0 ;  /* 0x00000000001c7882 */ /* 0x000fe20000000000 */
[----:B------:R-:W-:Y:S01]  /*3a90*/  UMOV UR29, 0x8108010 ;  /* 0x08108010001d7882 */ /* 0x000fe20000000000 */
[----:B------:R-:W-:Y:S01]  /*3aa0*/  UMOV UR17, 0x40004040 ;  /* 0x4000404000117882 */ /* 0x000fe20000000000 */
[----:B------:R-:W-:Y:S01]  /*3ab0*/  UMOV UR15, 0xc0004010 ;  /* 0xc0004010000f7882 */ /* 0x000fe20000000000 */
[----:B------:R-:W-:Y:S01]  /*3ac0*/  UMOV UR30, 0x0 ;  /* 0x00000000001e7882 */ /* 0x000fe20000000000 */
[----:B------:R-:W-:Y:S01]  /*3ad0*/  UMOV UR31, 0x8108010 ;  /* 0x08108010001f7882 */ /* 0x000fe20000000000 */
[----:B------:R-:W-:Y:S01]  /*3ae0*/  UMOV UR32, 0x0 ;  /* 0x0000000000207882 */ /* 0x000fe20000000000 */
[----:B------:R-:W-:Y:S01]  /*3af0*/  UMOV UR33, 0x8108010 ;  /* 0x0810801000217882 */ /* 0x000fe20000000000 */
[----:B------:R-:W-:Y:S01]  /*3b00*/  UMOV UR4, UR11 ;  /* 0x0000000b00047c82 */ /* 0x000fe20008000000 */
[----:B------:R-:W-:Y:S01]  /*3b10*/  UMOV UR5, URZ ;  /* 0x000000ff00057c82 */ /* 0x000fe20008000000 */
[----:B------:R0:W-:Y:S01]  /*3b20*/  UTCQMMA gdesc[UR16], gdesc[UR14], tmem[UR8], tmem[UR28], idesc[UR29], !UPT ;  /* 0x00ff1c0e100075ea */ /* 0x0001e2000f800308 */
[----:B------:R-:W-:Y:S01]  /*3b30*/  UMOV UR34, 0x0 ;  /* 0x0000000000227882 */ /* 0x000fe20000000000 */
[----:B------:R-:W-:Y:S01]  /*3b40*/  UMOV UR35, 0x8108010 ;  /* 0x0810801000237882 */ /* 0x000fe20000000000 */
[----:B------:R0:W-:Y:S01]  /*3b50*/  UTCQMMA gdesc[UR26], gdesc[UR14], tmem[UR13], tmem[UR30], idesc[UR31], !UPT ;  /* 0x00ff1e0e1a0075ea */ /* 0x0001e2000f80030d */
[----:B------:R-:W-:Y:S01]  /*3b60*/  UMOV UR4, UR4 ;  /* 0x0000000400047c82 */ /* 0x000fe20008000000 */
[----:B------:R0:W-:Y:S01]  /*3b70*/  UTCQMMA gdesc[UR18], gdesc[UR14], tmem[UR20], tmem[UR32], idesc[UR33], !UPT ;  /* 0x00ff200e120075ea */ /* 0x0001e2000f800314 */
[----:B------:R0:W-:Y:S01]  /*3b80*/  UTCQMMA gdesc[UR24], gdesc[UR14], tmem[UR21], tmem[UR34], idesc[UR35], !UPT ;  /* 0x00ff220e180075ea */ /* 0x0001e2000f800315 */
[----:B------:R0:W-:Y:S01]  /*3b90*/  UTCBAR [UR4], URZ ;  /* 0x000000ff040073e9 */ /* 0x0001e200080000ff */
[----:B------:R-:W-:Y:S01]  /*3ba0*/  NOP ;  /* 0x0000000000007918 */ /* 0x000fe20000000000 */
.L_x_6:
[----:B0-----:R-:W-:Y:S01]  /*3bb0*/  UMOV UR4, URZ ;  /* 0x000000ff00047c82 */ /* 0x001fe20008000000 */
[----:B------:R-:W-:Y:S05]  /*3bc0*/  @!P3 BRA `(.L_x_7) ;  /* 0x0000001c007cb947 */ /* 0x000fea0003800000 */
[----:B------:R-:W-:Y:S01]  /*3bd0*/  UIADD3 UR4, UPT, UPT, UR9, 0x4000, URZ ;  /* 0x0000400009047890 */ /* 0x000fe2000fffe0ff */
[----:B------:R-:W-:Y:S01]  /*3be0*/  SHF.R.S32.HI R124, RZ, 0x1f, R137 ;  /* 0x0000001fff7c7819 */ /* 0x000fe20000011489 */
[----:B------:R-:W-:Y:S01]  /*3bf0*/  UIADD3 UR5, UPT, UPT, UR9, 0x8800, URZ ;  /* 0x0000880009057890 */ /* 0x000fe2000fffe0ff */
[----:B------:R-:W-:Y:S01]  /*3c00*/  IMAD.MOV.U32 R125, RZ, RZ, RZ ;  /* 0x000000ffff7d7224 */ /* 0x000fe200078e00ff */
[----:B------:R-:W-:Y:S01]  /*3c10*/  USHF.R.U32.HI UR4, URZ, 0x4, UR4 ;  /* 0x00000004ff047899 */ /* 0x000fe20008011604 */
[----:B------:R-:W-:Y:S01]  /*3c20*/  LEA.HI R124, R124, R137, RZ, 0x5 ;  /* 0x000000897c7c7211 */ /* 0x000fe200078f28ff */
[----:B------:R-:W-:Y:S02]  /*3c30*/  USHF.R.U32.HI UR5, URZ, 0x4, UR5 ;  /* 0x00000004ff057899 */ /* 0x000fe40008011605 */
[----:B------:R-:W-:Y:S01]  /*3c40*/  USGXT.U32 UR16, UR4, 0xe ;  /* 0x0000000e0410789a */ /* 0x000fe20008000000 */
[----:B------:R-:W-:Y:S01]  /*3c50*/  SHF.R.S32.HI R124, RZ, 0x5, R124 ;  /* 0x00000005ff7c7819 */ /* 0x000fe2000001147c */
[----:B------:R-:W-:-:S02]  /*3c60*/  USHF.L.U32 UR13, UR6, 0x5, URZ ;  /* 0x00000005060d7899 */ /* 0x000fc400080006ff */
[----:B------:R-:W-:Y:S01]  /*3c70*/  UIADD3 UR30, UP1, UPT, UR16, 0x100, URZ ;  /* 0x00000100101e7890 */ /* 0x000fe2000ff3e0ff */
[----:B------:R-:W-:Y:S01]  /*3c80*/  VIMNMX R124, PT, PT, R124, 0x2, !PT ;  /* 0x000000027c7c7848 */ /* 0x000fe20007fe0100 */
[----:B------:R-:W-:Y:S01]  /*3c90*/  UMOV UR4, URZ ;  /* 0x000000ff00047c82 */ /* 0x000fe20008000000 */
[----:B------:R-:W-:Y:S02]  /*3ca0*/  USHF.L.U32 UR20, UR7, 0x5, URZ ;  /* 0x0000000507147899 */ /* 0x000fe400080006ff */
[----:B------:R-:W-:Y:S01]  /*3cb0*/  UIADD3.X UR31, UPT, UPT, UR4, 0x40004040, URZ, UP1, !UPT ;  /* 0x40004040041f7890 */ /* 0x000fe20008ffe4ff */
[----:B------:R-:W-:Y:S01]  /*3cc0*/  VIADD R164, R124, 0xffffffff ;  /* 0xffffffff7ca47836 */ /* 0x000fe20000000000 */
[----:B------:R-:W-:Y:S02]  /*3cd0*/  USGXT.U32 UR14, UR5, 0xe ;  /* 0x0000000e050e789a */ /* 0x000fe40008000000 */
[----:B------:R-:W-:Y:S02]  /*3ce0*/  USHF.R.S32.HI UR28, URZ, 0x1f, UR13 ;  /* 0x0000001fff1c7899 */ /* 0x000fe4000801140d */
[----:B------:R-:W-:-:S02]  /*3cf0*/  USHF.R.S32.HI UR29, URZ, 0x1f, UR20 ;  /* 0x0000001fff1d7899 */ /* 0x000fc40008011414 */
[----:B------:R-:W-:Y:S02]  /*3d00*/  UIADD3.64 UR24, UPT, UPT, UR30, 0x100, URZ ;  /* 0x000001001e187897 */ /* 0x000fe4000fffe0ff */
[----:B------:R-:W-:Y:S01]  /*3d10*/  UIADD3.64 UR26, UPT, UPT, UR30, 0x200, URZ ;  /* 0x000002001e1a7897 */ /* 0x000fe2000fffe0ff */
[----:B------:R-:W-:Y:S01]  /*3d20*/  UMOV UR21, 0x1 ;  /* 0x0000000100157882 */ /* 0x000fe20000000000 */
[----:B------:R-:W-:Y:S01]  /*3d30*/  UMOV UR5, URZ ;  /* 0x000000ff00057c82 */ /* 0x000fe20008000000 */
[----:B------:R-:W-:-:S09]  /*3d40*/  UMOV UR15, 0xc0004010 ;  /* 0xc0004010000f7882 */ /* 0x000fd20000000000 */
.L_x_10:
[----:B------:R-:W-:Y:S01]  /*3d50*/  IADD3 R106, P3, PT, R106, UR20, RZ ;  /* 0x000000146a6a7c10 */ /* 0x000fe2000ff7e0ff */
[----:B------:R-:W-:Y:S01]  /*3d60*/  IMAD.U32 R125, R125, -0x80000000, RZ ;  /* 0x800000007d7d7824 */ /* 0x000fe200078e00ff */
[----:B------:R-:W-:Y:S02]  /*3d70*/  IADD3 R110, P2, PT, R110, UR20, RZ ;  /* 0x000000146e6e7c10 */ /* 0x000fe4000ff5e0ff */
[----:B------:R-:W-:Y:S02]  /*3d80*/  IADD3.X R107, PT, PT, R107, UR29, RZ, P3, !PT ;  /* 0x0000001d6b6b7c10 */ /* 0x000fe40009ffe4ff */
[----:B------:R-:W-:Y:S02]  /*3d90*/  IADD3 R146, P3, PT, R146, UR13, RZ ;  /* 0x0000000d92927c10 */ /* 0x000fe4000ff7e0ff */
[----:B------:R-:W-:Y:S02]  /*3da0*/  IADD3.X R111, PT, PT, R111, UR29, RZ, P2, !PT ;  /* 0x0000001d6f6f7c10 */ /* 0x000fe400097fe4ff */
[----:B------:R-:W-:-:S02]  /*3db0*/  IADD3.X R149, PT, PT, R149, UR28, RZ, P3, !PT ;  /* 0x0000001c95957c10 */ /* 0x000fc40009ffe4ff */
[----:B------:R-:W-:Y:S02]  /*3dc0*/  IADD3 R86, P3, PT, R86, UR13, RZ ;  /* 0x0000000d56567c10 */ /* 0x000fe4000ff7e0ff */
[----:B------:R-:W-:Y:S02]  /*3dd0*/  IADD3 R114, P6, PT, R114, UR20, RZ ;  /* 0x0000001472727c10 */ /* 0x000fe4000ffde0ff */
[----:B------:R-:W-:Y:S02]  /*3de0*/  IADD3.X R87, PT, PT, R87, UR28, RZ, P3, !PT ;  /* 0x0000001c57577c10 */ /* 0x000fe40009ffe4ff */
[----:B------:R-:W-:Y:S02]  /*3df0*/  IADD3 R50, P3, PT, R50, UR13, RZ ;  /* 0x0000000d32327c10 */ /* 0x000fe4000ff7e0ff */
[----:B------:R-:W-:Y:S02]  /*3e00*/  IADD3 R112, P5, PT, R112, UR20, RZ ;  /* 0x0000001470707c10 */ /* 0x000fe4000ffbe0ff */
        /* <DEDUP_REMOVED lines=8> */
[----:B------:R-:W-:Y:S02]  /*3e90*/  IADD3.X R115, PT, PT, R115, UR29, RZ, P6, !PT ;  /* 0x0000001d73737c10 */ /* 0x000fe4000b7fe4ff */
[----:B------:R-:W-:Y:S02]  /*3ea0*/  IADD3.X R113, PT, PT, R113, UR29, RZ, P5, !PT ;  /* 0x0000001d71717c10 */ /* 0x000fe4000affe4ff */
[----:B------:R-:W-:Y:S02]  /*3eb0*/  IADD3.X R109, PT, PT, R109, UR29, RZ, P4, !PT ;  /* 0x0000001d6d6d7c10 */ /* 0x000fe4000a7fe4ff */
[----:B------:R-:W-:Y:S02]  /*3ec0*/  IADD3.X R99, PT, PT, R99, UR29, RZ, P2, !PT ;  /* 0x0000001d63637c10 */ /* 0x000fe400097fe4ff */
[----:B------:R-:W-:-:S02]  /*3ed0*/  IADD3 R104, P6, PT, R104, UR20, RZ ;  /* 0x0000001468687c10 */ /* 0x000fc4000ffde0ff */
[----:B------:R-:W-:Y:S02]  /*3ee0*/  IADD3 R102, P5, PT, R102, UR20, RZ ;  /* 0x0000001466667c10 */ /* 0x000fe4000ffbe0ff */
[----:B------:R-:W-:Y:S02]  /*3ef0*/  IADD3 R152, P4, PT, R152, UR13, RZ ;  /* 0x0000000d98987c10 */ /* 0x000fe4000ff9e0ff */
[----:B------:R-:W-:Y:S02]  /*3f00*/  IADD3 R118, P2, PT, R118, UR13, RZ ;  /* 0x0000000d76767c10 */ /* 0x000fe4000ff5e0ff */
[----:B------:R-:W-:Y:S02]  /*3f10*/  IADD3.X R49, PT, PT, R49, UR28, RZ, P3, !PT ;  /* 0x0000001c31317c10 */ /* 0x000fe40009ffe4ff */
[----:B------:R-:W-:Y:S02]  /*3f20*/  IADD3 R12, P3, PT, R12, UR13, RZ ;  /* 0x0000000d0c0c7c10 */ /* 0x000fe4000ff7e0ff */
[----:B------:R-:W-:-:S02]  /*3f30*/  IADD3.X R105, PT, PT, R105, UR29, RZ, P6, !PT ;  /* 0x0000001d69697c10 */ /* 0x000fc4000b7fe4ff */
[----:B------:R-:W-:Y:S02]  /*3f40*/  IADD3.X R103, PT, PT, R103, UR29, RZ, P5, !PT ;  /* 0x0000001d67677c10 */ /* 0x000fe4000affe4ff */
[----:B------:R-:W-:Y:S02]  /*3f50*/  IADD3.X R155, PT, PT, R155, UR28, RZ, P4, !PT ;  /* 0x0000001c9b9b7c10 */ /* 0x000fe4000a7fe4ff */
[----:B------:R-:W-:Y:S02]  /*3f60*/  IADD3.X R119, PT, PT, R119, UR28, RZ, P2, !PT ;  /* 0x0000001c77777c10 */ /* 0x000fe400097fe4ff */
[----:B------:R-:W-:Y:S02]  /*3f70*/  IADD3 R136, P6, PT, R136, UR13, RZ ;  /* 0x0000000d88887c10 */ /* 0x000fe4000ffde0ff */
[----:B------:R-:W-:Y:S02]  /*3f80*/  IADD3 R128, P5, PT, R128, UR13, RZ ;  /* 0x0000000d80807c10 */ /* 0x000fe4000ffbe0ff */
[----:B------:R-:W-:-:S02]  /*3f90*/  IADD3 R100, P4, PT, R100, UR13, RZ ;  /* 0x0000000d64647c10 */ /* 0x000fc4000ff9e0ff */
[----:B------:R-:W-:Y:S02]  /*3fa0*/  IADD3 R66, P2, PT, R66, UR13, RZ ;  /* 0x0000000d42427c10 */ /* 0x000fe4000ff5e0ff */
[----:B------:R-:W-:Y:S02]  /*3fb0*/  IADD3.X R13, PT, PT, R13, UR28, RZ, P3, !PT ;  /* 0x0000001c0d0d7c10 */ /* 0x000fe40009ffe4ff */
[----:B------:R-:W-:Y:S02]  /*3fc0*/  IADD3 R94, P3, PT, R94, UR13, RZ ;  /* 0x0000000d5e5e7c10 */ /* 0x000fe4000ff7e0ff */
[----:B------:R-:W-:Y:S02]  /*3fd0*/  IADD3.X R139, PT, PT, R139, UR28, RZ, P6, !PT ;  /* 0x0000001c8b8b7c10 */ /* 0x000fe4000b7fe4ff */
[----:B------:R-:W-:Y:S02]  /*3fe0*/  IADD3.X R129, PT, PT, R129, UR28, RZ, P5, !PT ;  /* 0x0000001c81817c10 */ /* 0x000fe4000affe4ff */
[----:B------:R-:W-:-:S02]  /*3ff0*/  IADD3.X R101, PT, PT, R101, UR28, RZ, P4, !PT ;  /* 0x0000001c65657c10 */ /* 0x000fc4000a7fe4ff */
[----:B------:R-:W-:Y:S02]  /*4000*/  IADD3.X R67, PT, PT, R67, UR28, RZ, P2, !PT ;  /* 0x0000001c43437c10 */ /* 0x000fe400097fe4ff */
[----:B------:R-:W-:Y:S02]  /*4010*/  IADD3 R82, P6, PT, R82, UR13, RZ ;  /* 0x0000000d52527c10 */ /* 0x000fe4000ffde0ff */
[----:B------:R-:W-:Y:S02]  /*4020*/  IADD3 R70, P5, PT, R70, UR13, RZ ;  /* 0x0000000d46467c10 */ /* 0x000fe4000ffbe0ff */
        /* <DEDUP_REMOVED lines=31> */
[----:B------:R-:W-:Y:S02]  /*4220*/  IADD3.X R77, PT, PT, R77, UR28, RZ, P5, !PT ;  /* 0x0000001c4d4d7c10 */ /* 0x000fe4000affe4ff */
[----:B------:R-:W-:-:S02]  /*4230*/  IADD3.X R63, PT, PT, R63, UR28, RZ, P4, !PT ;  /* 0x0000001c3f3f7c10 */ /* 0x000fc4000a7fe4ff */
[----:B------:R-:W-:Y:S02]  /*4240*/  IADD3.X R31, PT, PT, R31, UR28, RZ, P2, !PT ;  /* 0x0000001c1f1f7c10 */ /* 0x000fe400097fe4ff */
[----:B------:R-:W-:Y:S01]  /*4250*/  IADD3.X R15, PT, PT, R15, UR28, RZ, P3, !PT ;  /* 0x0000001c0f0f7c10 */ /* 0x000fe20009ffe4ff */
[----:B0-----:R-:W0:Y:S01]  /*4260*/  SYNCS.PHASECHK.TRANS64.TRYWAIT P3, [UR11], R125 ;  /* 0x0000007dff0075a7 */ /* 0x001e22000806110b */
[----:B------:R-:W-:Y:S02]  /*4270*/  IADD3 R46, P6, PT, R46, UR13, RZ ;  /* 0x0000000d2e2e7c10 */ /* 0x000fe4000ffde0ff */
[----:B------:R-:W-:Y:S02]  /*4280*/  IADD3 R32, P5, PT, R32, UR13, RZ ;  /* 0x0000000d20207c10 */ /* 0x000fe4000ffbe0ff */
[----:B------:R-:W-:Y:S02]  /*4290*/  IADD3 R16, P4, PT, R16, UR13, RZ ;  /* 0x0000000d10107c10 */ /* 0x000fe4000ff9e0ff */
[----:B------:R-:W-:-:S02]  /*42a0*/  IADD3 R130, P2, PT, R130, UR13, RZ ;  /* 0x0000000d82827c10 */ /* 0x000fc4000ff5e0ff */
[----:B------:R-:W-:Y:S02]  /*42b0*/  IADD3.X R47, PT, PT, R47, UR28, RZ, P6, !PT ;  /* 0x0000001c2f2f7c10 */ /* 0x000fe4000b7fe4ff */
[----:B------:R-:W-:Y:S02]  /*42c0*/  IADD3.X R33, PT, PT, R33, UR28, RZ, P5, !PT ;  /* 0x0000001c21217c10 */ /* 0x000fe4000affe4ff */
[----:B------:R-:W-:Y:S02]  /*42d0*/  IADD3.X R17, PT, PT, R17, UR28, RZ, P4, !PT ;  /* 0x0000001c11117c10 */ /* 0x000fe4000a7fe4ff */
[----:B------:R-:W-:Y:S02]  /*42e0*/  IADD3.X R131, PT, PT, R131, UR28, RZ, P2, !PT ;  /* 0x0000001c83837c10 */ /* 0x000fe400097fe4ff */
[----:B------:R-:W-:Y:S02]  /*42f0*/  IADD3 R148, P6, PT, R148, UR13, RZ ;  /* 0x0000000d94947c10 */ /* 0x000fe4000ffde0ff */
[----:B------:R-:W-:-:S02]  /*4300*/  IADD3 R142, P5, PT, R142, UR13, RZ ;  /* 0x0000000d8e8e7c10 */ /* 0x000fc4000ffbe0ff */
[----:B------:R-:W-:Y:S02]  /*4310*/  IADD3 R122, P4, PT, R122, UR13, RZ ;  /* 0x0000000d7a7a7c10 */ /* 0x000fe4000ff9e0ff */
[----:B------:R-:W-:Y:S02]  /*4320*/  IADD3 R74, P2, PT, R74, UR13, RZ ;  /* 0x0000000d4a4a7c10 */ /* 0x000fe4000ff5e0ff */
[----:B------:R-:W-:Y:S02]  /*4330*/  IADD3.X R151, PT, PT, R151, UR28, RZ, P6, !PT ;  /* 0x0000001c97977c10 */ /* 0x000fe4000b7fe4ff */
[----:B------:R-:W-:Y:S02]  /*4340*/  IADD3.X R145, PT, PT, R145, UR28, RZ, P5, !PT ;  /* 0x0000001c91917c10 */ /* 0x000fe4000affe4ff */
[----:B------:R-:W-:Y:S02]  /*4350*/  IADD3.X R123, PT, PT, R123, UR28, RZ, P4, !PT ;  /* 0x0000001c7b7b7c10 */ /* 0x000fe4000a7fe4ff */
[----:B------:R-:W-:-:S02]  /*4360*/  IADD3.X R75, PT, PT, R75, UR28, RZ, P2, !PT ;  /* 0x0000001c4b4b7c10 */ /* 0x000fc400097fe4ff */
[----:B------:R-:W-:Y:S02]  /*4370*/  IADD3 R90, P6, PT, R90, UR13, RZ ;  /* 0x0000000d5a5a7c10 */ /* 0x000fe4000ffde0ff */
[----:B------:R-:W-:Y:S02]  /*4380*/  IADD3 R78, P5, PT, R78, UR13, RZ ;  /* 0x0000000d4e4e7c10 */ /* 0x000fe4000ffbe0ff */
[----:B------:R-:W-:Y:S02]  /*4390*/  IADD3 R60, P4, PT, R60, UR13, RZ ;  /* 0x0000000d3c3c7c10 */ /* 0x000fe4000ff9e0ff */
[----:B------:R-:W-:Y:S02]  /*43a0*/  IADD3 R28, P2, PT, R28, UR13, RZ ;  /* 0x0000000d1c1c7c10 */ /* 0x000fe4000ff5e0ff */
[----:B------:R-:W-:Y:S02]  /*43b0*/  IADD3.X R91, PT, PT, R91, UR28, RZ, P6, !PT ;  /* 0x0000001c5b5b7c10 */ /* 0x000fe4000b7fe4ff */
[----:B------:R-:W-:-:S02]  /*43c0*/  IADD3.X R79, PT, PT, R79, UR28, RZ, P5, !PT ;  /* 0x0000001c4f4f7c10 */ /* 0x000fc4000affe4ff */
[----:B------:R-:W-:Y:S02]  /*43d0*/  IADD3.X R61, PT, PT, R61, UR28, RZ, P4, !PT ;  /* 0x0000001c3d3d7c10 */ /* 0x000fe4000a7fe4ff */
[----:B------:R-:W-:Y:S02]  /*43e0*/  IADD3.X R29, PT, PT, R29, UR28, RZ, P2, !PT ;  /* 0x0000001c1d1d7c10 */ /* 0x000fe400097fe4ff */
        /* <DEDUP_REMOVED lines=40> */
[C---:B------:R-:W-:Y:S02]  /*4670*/  ISETP.GT.AND P6, PT, R4.reuse, RZ, PT ;  /* 0x000000ff0400720c */ /* 0x040fe40003fc4270 */
[----:B------:R-:W-:Y:S02]  /*4680*/  ISETP.GT.AND P5, PT, R4, 0x1, PT ;  /* 0x000000010400780c */ /* 0x000fe40003fa4270 */
[----:B------:R-:W-:Y:S01]  /*4690*/  PRMT R165, RZ, 0x7610, R165 ;  /* 0x00007610ffa57816 */ /* 0x000fe200000000a5 */
[----:B0-----:R-:W-:Y:S10]  /*46a0*/  @!P3 BRA `(.L_x_8) ;  /* 0x0000005c00c0b947 */ /* 0x001ff40003800000 */
.L_x_16:
[C---:B------:R-:W-:Y:S01]  /*46b0*/  ISETP.GT.AND P3, PT, R4.reuse, 0x3, PT ;  /* 0x000000030400780c */ /* 0x040fe20003f64270 */
[----:B------:R-:W2:Y:S01]  /*46c0*/  @P6 LDG.E.U8 R165, desc[UR22][R6.64] ;  /* 0x0000001606a56981 */ /* 0x000ea2000c1e1100 */
[----:B------:R-:W-:Y:S02]  /*46d0*/  PRMT R233, RZ, 0x7610, R233 ;  /* 0x00007610ffe97816 */ /* 0x000fe400000000e9 */
[----:B------:R-:W-:Y:S02]  /*46e0*/  PRMT R231, RZ, 0x7610, R231 ;  /* 0x00007610ffe77816 */ /* 0x000fe400000000e7 */
[----:B------:R-:W-:Y:S02]  /*46f0*/  ISETP.GT.AND P4, PT, R4, 0x4, PT ;  /* 0x000000040400780c */ /* 0x000fe40003f84270 */
[----:B------:R-:W-:-:S05]  /*4700*/  PRMT R167, RZ, 0x7610, R167 ;  /* 0x00007610ffa77816 */ /* 0x000fca00000000a7 */
[----:B------:R-:W3:Y:S04]  /*4710*/  @P3 LDG.E.U8 R233, desc[UR22][R54.64] ;  /* 0x0000001636e93981 */ /* 0x000ee8000c1e1100 */
[----:B------:R-:W4:Y:S01]  /*4720*/  @P3 LDG.E.U8 R231, desc[UR22][R56.64] ;  /* 0x0000001638e73981 */ /* 0x000f22000c1e1100 */
[----:B------:R-:W-:Y:S02]  /*4730*/  ISETP.GT.AND P3, PT, R4, 0x6, PT ;  /* 0x000000060400780c */ /* 0x000fe40003f64270 */
[----:B------:R-:W-:Y:S01]  /*4740*/  PRMT R190, RZ, 0x7610, R190 ;  /* 0x00007610ffbe7816 */ /* 0x000fe200000000be */
[----:B------:R-:W5:Y:S01]  /*4750*/  @P6 LDG.E.U8 R167, desc[UR22][R8.64] ;  /* 0x0000001608a76981 */ /* 0x000f62000c1e1100 */
[----:B------:R-:W-:Y:S02]  /*4760*/  PRMT R188, RZ, 0x7610, R188 ;  /* 0x00007610ffbc7816 */ /* 0x000fe400000000bc */
[----:B------:R-:W-:-:S02]  /*4770*/  PRMT R176, RZ, 0x7610, R176 ;  /* 0x00007610ffb07816 */ /* 0x000fc400000000b0 */
[----:B------:R-:W-:Y:S01]  /*4780*/  PRMT R174, RZ, 0x7610, R174 ;  /* 0x00007610ffae7816 */ /* 0x000fe200000000ae */
[----:B------:R-:W2:Y:S01]  /*4790*/  @P4 LDG.E.U8 R190, desc[UR22][R68.64] ;  /* 0x0000001644be4981 */ /* 0x000ea2000c1e1100 */
[----:B------:R-:W-:-:S03]  /*47a0*/  ISETP.GT.AND P2, PT, R4, 0x2, PT ;  /* 0x000000020400780c */ /* 0x000fc60003f44270 */
[----:B------:R-:W2:Y:S01]  /*47b0*/  @P4 LDG.E.U8 R188, desc[UR22][R72.64] ;  /* 0x0000001648bc4981 */ /* 0x000ea2000c1e1100 */
[----:B------:R-:W-:-:S03]  /*47c0*/  ISETP.GT.AND P4, PT, R4, 0x7, PT ;  /* 0x000000070400780c */ /* 0x000fc60003f84270 */
[----:B------:R-:W2:Y:S01]  /*47d0*/  @P3 LDG.E.U8 R176, desc[UR22][R116.64] ;  /* 0x0000001674b03981 */ /* 0x000ea2000c1e1100 */
[----:B------:R-:W-:-:S03]  /*47e0*/  PRMT R206, RZ, 0x7610, R206 ;  /* 0x00007610ffce7816 */ /* 0x000fc600000000ce */
[----:B------:R-:W2:Y:S01]  /*47f0*/  @P3 LDG.E.U8 R174, desc[UR22][R120.64] ;  /* 0x0000001678ae3981 */ /* 0x000ea2000c1e1100 */
[C---:B------:R-:W-:Y:S02]  /*4800*/  ISETP.GT.AND P3, PT, R4.reuse, 0x9, PT ;  /* 0x000000090400780c */ /* 0x040fe40003f64270 */
[----:B------:R-:W-:Y:S01]  /*4810*/  PRMT R204, RZ, 0x7610, R204 ;  /* 0x00007610ffcc7816 */ /* 0x000fe200000000cc */
[----:B------:R-:W2:Y:S01]  /*4820*/  @P2 LDG.E.U8 R206, desc[UR22][R38.64] ;  /* 0x0000001626ce2981 */ /* 0x000ea2000c1e1100 */
[----:B------:R-:W-:Y:S02]  /*4830*/  PRMT R197, RZ, 0x7610, R197 ;  /* 0x00007610ffc57816 */ /* 0x000fe400000000c5 */
[----:B------:R-:W-:Y:S02]  /*4840*/  PRMT R199, RZ, 0x7610, R199 ;  /* 0x00007610ffc77816 */ /* 0x000fe400000000c7 */
[----:B------:R-:W2:Y:S01]  /*4850*/  @P2 LDG.E.U8 R204, desc[UR22][R40.64] ;  /* 0x0000001628cc2981 */ /* 0x000ea2000c1e1100 */
[----:B------:R-:W-:Y:S01]  /*4860*/  ISETP.GT.AND P2, PT, R4, 0x5, PT ;  /* 0x000000050400780c */ /* 0x000fe20003f44270 */
[----:B------:R-:W-:Y:S01]  /*4870*/  @P4 IMAD.MOV.U32 R124, RZ, RZ, R138 ;  /* 0x000000ffff7c4224 */ /* 0x000fe200078e008a */
[----:B------:R-:W-:Y:S01]  /*4880*/  PRMT R195, RZ, 0x7610, R195 ;  /* 0x00007610ffc37816 */ /* 0x000fe200000000c3 */
[----:B------:R-:W-:Y:S01]  /*4890*/  @P4 IMAD.MOV.U32 R125, RZ, RZ, R141 ;  /* 0x000000ffff7d4224 */ /* 0x000fe200078e008d */
[----:B------:R-:W2:Y:S01]  /*48a0*/  @P3 LDG.E.U8 R197, desc[UR22][R26.64] ;  /* 0x000000161ac53981 */ /* 0x000ea2000c1e1100 */
[----:B------:R-:W-:-:S03]  /*48b0*/  PRMT R215, RZ, 0x7610, R215 ;  /* 0x00007610ffd77816 */ /* 0x000fc600000000d7 */
[----:B------:R-:W2:Y:S01]  /*48c0*/  @P3 LDG.E.U8 R199, desc[UR22][R28.64] ;  /* 0x000000161cc73981 */ /* 0x000ea2000c1e1100 */
[----:B------:R-:W-:Y:S02]  /*48d0*/  ISETP.GT.AND P3, PT, R4, 0xc, PT ;  /* 0x0000000c0400780c */ /* 0x000fe40003f64270 */
[----:B------:R-:W-:Y:S01]  /*48e0*/  PRMT R213, RZ, 0x7610, R213 ;  /* 0x00007610ffd57816 */ /* 0x000fe200000000d5 */
[----:B------:R0:W2:Y:S01]  /*48f0*/  @P4 LDG.E.U8 R195, desc[UR22][R124.64] ;  /* 0x000000167cc34981 */ /* 0x0000a2000c1e1100 */
[----:B------:R-:W-:Y:S02]  /*4900*/  PRMT R193, RZ, 0x7610, R193 ;  /* 0x00007610ffc17816 */ /* 0x000fe400000000c1 */
[----:B------:R-:W-:Y:S01]  /*4910*/  PRMT R186, RZ, 0x7610, R186 ;  /* 0x00007610ffba7816 */ /* 0x000fe200000000ba */
[----:B------:R-:W2:Y:S01]  /*4920*/  @P2 LDG.E.U8 R215, desc[UR22][R84.64] ;  /* 0x0000001654d72981 */ /* 0x000ea2000c1e1100 */
[----:B------:R-:W-:-:S03]  /*4930*/  PRMT R184, RZ, 0x7610, R184 ;  /* 0x00007610ffb87816 */ /* 0x000fc600000000b8 */
[----:B------:R-:W2:Y:S01]  /*4940*/  @P2 LDG.E.U8 R213, desc[UR22][R88.64] ;  /* 0x0000001658d52981 */ /* 0x000ea2000c1e1100 */
[----:B0-----:R-:W-:Y:S02]  /*4950*/  @P4 IMAD.MOV.U32 R124, RZ, RZ, R140 ;  /* 0x000000ffff7c4224 */ /* 0x001fe400078e008c */
[----:B------:R-:W-:Y:S01]  /*4960*/  @P4 IMAD.MOV.U32 R125, RZ, RZ, R143 ;  /* 0x000000ffff7d4224 */ /* 0x000fe200078e008f */
[C---:B------:R-:W-:Y:S01]  /*4970*/  ISETP.GT.AND P2, PT, R4.reuse, 0x8, PT ;  /* 0x000000080400780c */ /* 0x040fe20003f44270 */
[----:B------:R-:W2:Y:S04]  /*4980*/  @P3 LDG.E.U8 R186, desc[UR22][R74.64] ;  /* 0x000000164aba3981 */ /* 0x000ea8000c1e1100 */
[----:B------:R0:W2:Y:S01]  /*4990*/  @P4 LDG.E.U8 R193, desc[UR22][R124.64] ;  /* 0x000000167cc14981 */ /* 0x0000a2000c1e1100 */
[----:B------:R-:W-:-:S03]  /*49a0*/  ISETP.GT.AND P4, PT, R4, 0xa, PT ;  /* 0x0000000a0400780c */ /* 0x000fc60003f84270 */
[----:B------:R-:W2:Y:S01]  /*49b0*/  @P3 LDG.E.U8 R184, desc[UR22][R78.64] ;  /* 0x000000164eb83981 */ /* 0x000ea2000c1e1100 */
[C---:B------:R-:W-:Y:S02]  /*49c0*/  ISETP.GT.AND P3, PT, R4.reuse, 0xf, PT ;  /* 0x0000000f0400780c */ /* 0x040fe40003f64270 */
[----:B------:R-:W-:Y:S02]  /*49d0*/  PRMT R169, RZ, 0x7610, R169 ;  /* 0x00007610ffa97816 */ /* 0x000fe400000000a9 */
[----:B------:R-:W-:Y:S02]  /*49e0*/  PRMT R171, RZ, 0x7610, R171 ;  /* 0x00007610ffab7816 */ /* 0x000fe400000000ab */
[----:B------:R-:W-:Y:S02]  /*49f0*/  PRMT R202, RZ, 0x7610, R202 ;  /* 0x00007610ffca7816 */ /* 0x000fe400000000ca */
[----:B------:R-:W-:Y:S01]  /*4a00*/  PRMT R200, RZ, 0x7610, R200 ;  /* 0x00007610ffc87816 */ /* 0x000fe200000000c8 */
[----:B------:R-:W2:Y:S04]  /*4a10*/  @P2 LDG.E.U8 R169, desc[UR22][R10.64] ;  /* 0x000000160aa92981 */ /* 0x000ea8000c1e1100 */
[----:B------:R-:W3:Y:S01]  /*4a20*/  @P2 LDG.E.U8 R171, desc[UR22][R14.64] ;  /* 0x000000160eab2981 */ /* 0x000ee2000c1e1100 */
[----:B------:R-:W-:-:S03]  /*4a30*/  ISETP.GT.AND P2, PT, R4, 0xb, PT ;  /* 0x0000000b0400780c */ /* 0x000fc60003f44270 */
[----:B------:R-:W3:Y:S04]  /*4a40*/  @P4 LDG.E.U8 R202, desc[UR22][R42.64] ;  /* 0x000000162aca4981 */ /* 0x000ee8000c1e1100 */
[----:B------:R-:W3:Y:S01]  /*4a50*/  @P4 LDG.E.U8 R200, desc[UR22][R44.64] ;  /* 0x000000162cc84981 */ /* 0x000ee2000c1e1100 */
[----:B------:R-:W-:Y:S01]  /*4a60*/  ISETP.GT.AND P4, PT, R4, 0xd, PT ;  /* 0x0000000d0400780c */ /* 0x000fe20003f84270 */
[----:B0-----:R-:W-:Y:S01]  /*4a70*/  @P3 IMAD.MOV.U32 R124, RZ, RZ, R142 ;  /* 0x000000ffff7c3224 */ /* 0x001fe200078e008e */
[----:B------:R-:W-:Y:S01]  /*4a80*/  PRMT R191, RZ, 0x7610, R191 ;  /* 0x00007610ffbf7816 */ /* 0x000fe200000000bf */
[----:B------:R-:W-:Y:S01]  /*4a90*/  @P3 IMAD.MOV.U32 R125, RZ, RZ, R145 ;  /* 0x000000ffff7d3224 */ /* 0x000fe200078e0091 */
[----:B------:R-:W-:Y:S02]  /*4aa0*/  PRMT R229, RZ, 0x7610, R229 ;  /* 0x00007610ffe57816 */ /* 0x000fe400000000e5 */
[----:B------:R-:W-:-:S02]  /*4ab0*/  PRMT R227, RZ, 0x7610, R227 ;  /* 0x00007610ffe37816 */ /* 0x000fc400000000e3 */
[----:B------:R-:W-:Y:S01]  /*4ac0*/  PRMT R211, RZ, 0x7610, R211 ;  /* 0x00007610ffd37816 */ /* 0x000fe200000000d3 */
[----:B------:R0:W4:Y:S01]  /*4ad0*/  @P3 LDG.E.U8 R191, desc[UR22][R124.64] ;  /* 0x000000167cbf3981 */ /* 0x000122000c1e1100 */
[----:B------:R-:W-:Y:S02]  /*4ae0*/  PRMT R209, RZ, 0x7610, R209 ;  /* 0x00007610ffd17816 */ /* 0x000fe400000000d1 */
[----:B------:R-:W-:Y:S01]  /*4af0*/  PRMT R189, RZ, 0x7610, R189 ;  /* 0x00007610ffbd7816 */ /* 0x000fe200000000bd */
[----:B------:R-:W4:Y:S04]  /*4b00*/  @P2 LDG.E.U8 R229, desc[UR22][R58.64] ;  /* 0x000000163ae52981 */ /* 0x000f28000c1e1100 */
[----:B------:R-:W4:Y:S01]  /*4b10*/  @P2 LDG.E.U8 R227, desc[UR22][R60.64] ;  /* 0x000000163ce32981 */ /* 0x000f22000c1e1100 */
[----:B0-----:R-:W-:-:S02]  /*4b20*/  @P3 IMAD.MOV.U32 R124, RZ, RZ, R148 ;  /* 0x000000ffff7c3224 */ /* 0x001fc400078e0094 */
[----:B------:R-:W-:Y:S01]  /*4b30*/  @P3 IMAD.MOV.U32 R125, RZ, RZ, R151 ;  /* 0x000000ffff7d3224 */ /* 0x000fe200078e0097 */
[----:B------:R-:W4:Y:S01]  /*4b40*/  @P4 LDG.E.U8 R211, desc[UR22][R90.64] ;  /* 0x000000165ad34981 */ /* 0x000f22000c1e1100 */
[----:B------:R-:W-:-:S03]  /*4b50*/  ISETP.GT.AND P2, PT, R4, 0xe, PT ;  /* 0x0000000e0400780c */ /* 0x000fc60003f44270 */
[----:B------:R-:W4:Y:S01]  /*4b60*/  @P4 LDG.E.U8 R209, desc[UR22][R94.64] ;  /* 0x000000165ed14981 */ /* 0x000f22000c1e1100 */
[----:B------:R-:W-:-:S03]  /*4b70*/  ISETP.GT.AND P4, PT, R4, 0x10, PT ;  /* 0x000000100400780c */ /* 0x000fc60003f84270 */
[----:B------:R0:W4:Y:S01]  /*4b80*/  @P3 LDG.E.U8 R189, desc[UR22][R124.64] ;  /* 0x000000167cbd3981 */ /* 0x000122000c1e1100 */
[----:B------:R-:W-:Y:S02]  /*4b90*/  ISETP.GT.AND P3, PT, R4, 0x12, PT ;  /* 0x000000120400780c */ /* 0x000fe40003f64270 */
[----:B------:R-:W-:Y:S02]  /*4ba0*/  PRMT R172, RZ, 0x7610, R172 ;  /* 0x00007610ffac7816 */ /* 0x000fe400000000ac */
[----:B------:R-:W-:Y:S02]  /*4bb0*/  PRMT R170, RZ, 0x7610, R170 ;  /* 0x00007610ffaa7816 */ /* 0x000fe400000000aa */
[----:B------:R-:W-:Y:S02]  /*4bc0*/  PRMT R173, RZ, 0x7610, R173 ;  /* 0x00007610ffad7816 */ /* 0x000fe400000000ad */
[----:B------:R-:W-:Y:S01]  /*4bd0*/  PRMT R175, RZ, 0x7610, R175 ;  /* 0x00007610ffaf7816 */ /* 0x000fe200000000af */
[----:B------:R-:W4:Y:S01]  /*4be0*/  @P2 LDG.E.U8 R172, desc[UR22][R122.64] ;  /* 0x000000167aac2981 */ /* 0x000f22000c1e1100 */
[----:B------:R-:W-:-:S02]  /*4bf0*/  PRMT R198, RZ, 0x7610, R198 ;  /* 0x00007610ffc67816 */ /* 0x000fc400000000c6 */
[----:B------:R-:W-:Y:S01]  /*4c00*/  PRMT R196, RZ, 0x7610, R196 ;  /* 0x00007610ffc47816 */ /* 0x000fe200000000c4 */
[----:B------:R-:W4:Y:S01]  /*4c10*/  @P2 LDG.E.U8 R170, desc[UR22][R130.64] ;  /* 0x0000001682aa2981 */ /* 0x000f22000c1e1100 */
[----:B------:R-:W-:-:S03]  /*4c20*/  ISETP.GT.AND P2, PT, R4, 0x11, PT ;  /* 0x000000110400780c */ /* 0x000fc60003f44270 */
[----:B------:R-:W4:Y:S04]  /*4c30*/  @P4 LDG.E.U8 R173, desc[UR22][R12.64] ;  /* 0x000000160cad4981 */ /* 0x000f28000c1e1100 */
[----:B------:R-:W4:Y:S01]  /*4c40*/  @P4 LDG.E.U8 R175, desc[UR22][R16.64] ;  /* 0x0000001610af4981 */ /* 0x000f22000c1e1100 */
[----:B------:R-:W-:-:S03]  /*4c50*/  ISETP.GT.AND P4, PT, R4, 0x13, PT ;  /* 0x000000130400780c */ /* 0x000fc60003f84270 */
[----:B------:R-:W4:Y:S04]  /*4c60*/  @P3 LDG.E.U8 R198, desc[UR22][R46.64] ;  /* 0x000000162ec63981 */ /* 0x000f28000c1e1100 */
[----:B------:R-:W4:Y:S01]  /*4c70*/  @P3 LDG.E.U8 R196, desc[UR22][R48.64] ;  /* 0x0000001630c43981 */ /* 0x000f22000c1e1100 */
[----:B------:R-:W-:Y:S02]  /*4c80*/  ISETP.GT.AND P3, PT, R4, 0x15, PT ;  /* 0x000000150400780c */ /* 0x000fe40003f64270 */
[----:B------:R-:W-:Y:S02]  /*4c90*/  PRMT R201, RZ, 0x7610, R201 ;  /* 0x00007610ffc97816 */ /* 0x000fe400000000c9 */
[----:B------:R-:W-:Y:S02]  /*4ca0*/  PRMT R203, RZ, 0x7610, R203 ;  /* 0x00007610ffcb7816 */ /* 0x000fe400000000cb */
[----:B------:R-:W-:-:S02]  /*4cb0*/  PRMT R225, RZ, 0x7610, R225 ;  /* 0x00007610ffe17816 */ /* 0x000fc400000000e1 */
[----:B------:R-:W-:Y:S01]  /*4cc0*/  PRMT R223, RZ, 0x7610, R223 ;  /* 0x00007610ffdf7816 */ /* 0x000fe200000000df */
[----:B------:R-:W4:Y:S01]  /*4cd0*/  @P2 LDG.E.U8 R201, desc[UR22][R30.64] ;  /* 0x000000161ec92981 */ /* 0x000f22000c1e1100 */
[----:B------:R-:W-:Y:S02]  /*4ce0*/  PRMT R207, RZ, 0x7610, R207 ;  /* 0x00007610ffcf7816 */ /* 0x000fe400000000cf */
        /* <DEDUP_REMOVED lines=28> */
[----:B0-----:R-:W-:Y:S01]  /*4eb0*/  @P2 IMAD.MOV.U32 R124, RZ, RZ, R144 ;  /* 0x000000ffff7c2224 */ /* 0x001fe200078e0090 */
[----:B------:R-:W-:Y:S01]  /*4ec0*/  PRMT R187, RZ, 0x7610, R187 ;  /* 0x00007610ffbb7816 */ /* 0x000fe200000000bb */
[----:B------:R-:W-:Y:S01]  /*4ed0*/  @P2 IMAD.MOV.U32 R125, RZ, RZ, R147 ;  /* 0x000000ffff7d2224 */ /* 0x000fe200078e0093 */
[----:B------:R-:W4:Y:S04]  /*4ee0*/  @P4 LDG.E.U8 R217, desc[UR22][R34.64] ;  /* 0x0000001622d94981 */ /* 0x000f28000c1e1100 */
[----:B------:R-:W4:Y:S01]  /*4ef0*/  @P4 LDG.E.U8 R235, desc[UR22][R36.64] ;  /* 0x0000001624eb4981 */ /* 0x000f22000c1e1100 */
[----:B------:R-:W-:-:S03]  /*4f00*/  ISETP.GT.AND P4, PT, R4, 0x1c, PT ;  /* 0x0000001c0400780c */ /* 0x000fc60003f84270 */
[----:B------:R-:W4:Y:S01]  /*4f10*/  @P3 LDG.E.U8 R221, desc[UR22][R66.64] ;  /* 0x0000001642dd3981 */ /* 0x000f22000c1e1100 */
[----:B------:R-:W-:-:S03]  /*4f20*/  PRMT R185, RZ, 0x7610, R185 ;  /* 0x00007610ffb97816 */ /* 0x000fc600000000b9 */
[----:B------:R-:W4:Y:S01]  /*4f30*/  @P3 LDG.E.U8 R219, desc[UR22][R70.64] ;  /* 0x0000001646db3981 */ /* 0x000f22000c1e1100 */
[----:B------:R-:W-:-:S03]  /*4f40*/  ISETP.GT.AND P3, PT, R4, 0x1e, PT ;  /* 0x0000001e0400780c */ /* 0x000fc60003f64270 */
[----:B------:R0:W4:Y:S01]  /*4f50*/  @P2 LDG.E.U8 R187, desc[UR22][R124.64] ;  /* 0x000000167cbb2981 */ /* 0x000122000c1e1100 */
[----:B------:R-:W-:Y:S02]  /*4f60*/  PRMT R178, RZ, 0x7610, R178 ;  /* 0x00007610ffb27816 */ /* 0x000fe400000000b2 */
[----:B------:R-:W-:Y:S02]  /*4f70*/  PRMT R208, RZ, 0x7610, R208 ;  /* 0x00007610ffd07816 */ /* 0x000fe400000000d0 */
[----:B------:R-:W-:Y:S02]  /*4f80*/  PRMT R210, RZ, 0x7610, R210 ;  /* 0x00007610ffd27816 */ /* 0x000fe400000000d2 */
[----:B------:R-:W4:Y:S01]  /*4f90*/  @P4 LDG.E.U8 R178, desc[UR22][R82.64] ;  /* 0x0000001652b24981 */ /* 0x000f22000c1e1100 */
[----:B0-----:R-:W-:-:S03]  /*4fa0*/  @P2 IMAD.MOV.U32 R124, RZ, RZ, R150 ;  /* 0x000000ffff7c2224 */ /* 0x001fc600078e0096 */
[----:B------:R-:W4:Y:S01]  /*4fb0*/  @P4 LDG.E.U8 R208, desc[UR22][R86.64] ;  /* 0x0000001656d04981 */ /* 0x000f22000c1e1100 */
[----:B------:R-:W-:Y:S01]  /*4fc0*/  @P2 IMAD.MOV.U32 R125, RZ, RZ, R153 ;  /* 0x000000ffff7d2224 */ /* 0x000fe200078e0099 */
[----:B------:R-:W-:-:S04]  /*4fd0*/  ISETP.GT.AND P4, PT, R4, 0x1f, PT ;  /* 0x0000001f0400780c */ /* 0x000fc80003f84270 */
[----:B------:R0:W4:Y:S01]  /*4fe0*/  @P2 LDG.E.U8 R185, desc[UR22][R124.64] ;  /* 0x000000167cb92981 */ /* 0x000122000c1e1100 */
[----:B------:R-:W-:Y:S02]  /*4ff0*/  ISETP.GT.AND P2, PT, R4, 0x1a, PT ;  /* 0x0000001a0400780c */ /* 0x000fe40003f44270 */
[----:B------:R-:W-:Y:S02]  /*5000*/  PRMT R194, RZ, 0x7610, R194 ;  /* 0x00007610ffc27816 */ /* 0x000fe400000000c2 */
[----:B------:R-:W-:Y:S01]  /*5010*/  PRMT R192, RZ, 0x7610, R192 ;  /* 0x00007610ffc07816 */ /* 0x000fe200000000c0 */
[----:B0-----:R-:W-:Y:S02]  /*5020*/  @P3 IMAD.MOV.U32 R124, RZ, RZ, R128 ;  /* 0x000000ffff7c3224 */ /* 0x001fe400078e0080 */
[----:B------:R-:W-:Y:S01]  /*5030*/  @P3 IMAD.MOV.U32 R125, RZ, RZ, R129 ;  /* 0x000000ffff7d3224 */ /* 0x000fe200078e0081 */
[----:B------:R-:W-:-:S05]  /*5040*/  PRMT R212, RZ, 0x7610, R212 ;  /* 0x00007610ffd47816 */ /* 0x000fca00000000d4 */
[----:B------:R-:W4:Y:S04]  /*5050*/  @P2 LDG.E.U8 R194, desc[UR22][R50.64] ;  /* 0x0000001632c22981 */ /* 0x000f28000c1e1100 */
[----:B------:R0:W4:Y:S01]  /*5060*/  @P3 LDG.E.U8 R210, desc[UR22][R124.64] ;  /* 0x000000167cd23981 */ /* 0x000122000c1e1100 */
[----:B------:R-:W-:-:S03]  /*5070*/  PRMT R241, RZ, 0x7610, R241 ;  /* 0x00007610fff17816 */ /* 0x000fc600000000f1 */
[----:B------:R-:W4:Y:S01]  /*5080*/  @P2 LDG.E.U8 R192, desc[UR22][R52.64] ;  /* 0x0000001634c02981 */ /* 0x000f22000c1e1100 */
[----:B------:R-:W-:Y:S01]  /*5090*/  ISETP.GT.AND P2, PT, R4, 0x1d, PT ;  /* 0x0000001d0400780c */ /* 0x000fe20003f44270 */
[----:B0-----:R-:W-:Y:S02]  /*50a0*/  @P3 IMAD.MOV.U32 R124, RZ, RZ, R136 ;  /* 0x000000ffff7c3224 */ /* 0x001fe400078e0088 */
[----:B------:R-:W-:-:S05]  /*50b0*/  @P3 IMAD.MOV.U32 R125, RZ, RZ, R139 ;  /* 0x000000ffff7d3224 */ /* 0x000fca00078e008b */
[----:B------:R0:W4:Y:S01]  /*50c0*/  @P3 LDG.E.U8 R212, desc[UR22][R124.64] ;  /* 0x000000167cd43981 */ /* 0x000122000c1e1100 */
[----:B------:R-:W-:Y:S02]  /*50d0*/  PRMT R181, RZ, 0x7610, R181 ;  /* 0x00007610ffb57816 */ /* 0x000fe400000000b5 */
[----:B------:R-:W-:Y:S02]  /*50e0*/  PRMT R183, RZ, 0x7610, R183 ;  /* 0x00007610ffb77816 */ /* 0x000fe400000000b7 */
[----:B------:R-:W-:Y:S02]  /*50f0*/  PRMT R237, RZ, 0x7610, R237 ;  /* 0x00007610ffed7816 */ /* 0x000fe400000000ed */
[----:B------:R-:W-:Y:S01]  /*5100*/  PRMT R239, RZ, 0x7610, R239 ;  /* 0x00007610ffef7816 */ /* 0x000fe200000000ef */
[----:B------:R-:W4:Y:S01]  /*5110*/  @P5 LDG.E.U8 R181, desc[UR22][R20.64] ;  /* 0x0000001614b55981 */ /* 0x000f22000c1e1100 */
[----:B0-----:R-:W-:Y:S02]  /*5120*/  @P4 IMAD.MOV.U32 R124, RZ, RZ, R146 ;  /* 0x000000ffff7c4224 */ /* 0x001fe400078e0092 */
[----:B------:R-:W-:Y:S01]  /*5130*/  @P4 IMAD.MOV.U32 R125, RZ, RZ, R149 ;  /* 0x000000ffff7d4224 */ /* 0x000fe200078e0095 */
[----:B------:R-:W-:Y:S01]  /*5140*/  PRMT R243, RZ, 0x7610, R243 ;  /* 0x00007610fff37816 */ /* 0x000fe200000000f3 */
[----:B------:R-:W4:Y:S04]  /*5150*/  @P5 LDG.E.U8 R183, desc[UR22][R24.64] ;  /* 0x0000001618b75981 */ /* 0x000f28000c1e1100 */
[----:B------:R0:W4:Y:S04]  /*5160*/  @P4 LDG.E.U8 R241, desc[UR22][R124.64] ;  /* 0x000000167cf14981 */ /* 0x000128000c1e1100 */
[----:B------:R-:W4:Y:S04]  /*5170*/  @P2 LDG.E.U8 R237, desc[UR22][R100.64] ;  /* 0x0000001664ed2981 */ /* 0x000f28000c1e1100 */
[----:B------:R-:W4:Y:S01]  /*5180*/  @P2 LDG.E.U8 R239, desc[UR22][R118.64] ;  /* 0x0000001676ef2981 */ /* 0x000f22000c1e1100 */
[----:B0-----:R-:W-:-:S02]  /*5190*/  @P4 IMAD.MOV.U32 R124, RZ, RZ, R152 ;  /* 0x000000ffff7c4224 */ /* 0x001fc400078e0098 */
[----:B------:R-:W-:-:S05]  /*51a0*/  @P4 IMAD.MOV.U32 R125, RZ, RZ, R155 ;  /* 0x000000ffff7d4224 */ /* 0x000fca00078e009b */
[----:B------:R0:W4:Y:S01]  /*51b0*/  @P4 LDG.E.U8 R243, desc[UR22][R124.64] ;  /* 0x000000167cf34981 */ /* 0x000122000c1e1100 */
[----:B------:R-:W-:Y:S01]  /*51c0*/  BAR.SYNC.DEFER_BLOCKING 0x0 ;  /* 0x0000000000007b1d */ /* 0x000fe20000010000 */
[----:B------:R-:W-:Y:S02]  /*51d0*/  ISETP.GE.AND P2, PT, R5, R4, PT ;  /* 0x000000040500720c */ /* 0x000fe40003f46270 */
[----:B------:R-:W-:Y:S02]  /*51e0*/  PRMT R214, RZ, 0x7610, R214 ;  /* 0x00007610ffd67816 */ /* 0x000fe400000000d6 */
[----:B------:R-:W-:Y:S02]  /*51f0*/  PRMT R216, RZ, 0x7610, R216 ;  /* 0x00007610ffd87816 */ /* 0x000fe400000000d8 */
[----:B------:R-:W-:Y:S02]  /*5200*/  PRMT R218, RZ, 0x7610, R218 ;  /* 0x00007610ffda7816 */ /* 0x000fe400000000da */
[----:B------:R-:W-:-:S02]  /*5210*/  PRMT R220, RZ, 0x7610, R220 ;  /* 0x00007610ffdc7816 */ /* 0x000fc400000000dc */
[----:B0-----:R-:W-:Y:S02]  /*5220*/  PRMT R124, RZ, 0x7610, R124 ;  /* 0x00007610ff7c7816 */ /* 0x001fe4000000007c */
[----:B------:R-:W-:Y:S02]  /*5230*/  PRMT R222, RZ, 0x7610, R222 ;  /* 0x00007610ffde7816 */ /* 0x000fe400000000de */
[----:B------:R-:W-:Y:S02]  /*5240*/  PRMT R224, RZ, 0x7610, R224 ;  /* 0x00007610ffe07816 */ /* 0x000fe400000000e0 */
[----:B------:R-:W-:Y:S01]  /*5250*/  PRMT R226, RZ, 0x7610, R226 ;  /* 0x00007610ffe27816 */ /* 0x000fe200000000e2 */
[----:B------:R-:W4:Y:S04]  /*5260*/  @!P2 LDG.E.U8 R214, desc[UR22][R98.64] ;  /* 0x0000001662d6a981 */ /* 0x000f28000c1e1100 */
[----:B------:R-:W4:Y:S04]  /*5270*/  @!P2 LDG.E.U8 R216, desc[UR22][R102.64] ;  /* 0x0000001666d8a981 */ /* 0x000f28000c1e1100 */
[----:B------:R-:W4:Y:S04]  /*5280*/  @!P2 LDG.E.U8 R218, desc[UR22][R104.64] ;  /* 0x0000001668daa981 */ /* 0x000f28000c1e1100 */
[----:B------:R-:W4:Y:S04]  /*5290*/  @!P2 LDG.E.U8 R220, desc[UR22][R106.64] ;  /* 0x000000166adca981 */ /* 0x000f28000c1e1100 */
[----:B------:R-:W4:Y:S04]  /*52a0*/  @!P2 LDG.E.U8 R124, desc[UR22][R108.64] ;  /* 0x000000166c7ca981 */ /* 0x000f28000c1e1100 */
[----:B------:R-:W4:Y:S04]  /*52b0*/  @!P2 LDG.E.U8 R222, desc[UR22][R110.64] ;  /* 0x000000166edea981 */ /* 0x000f28000c1e1100 */
[----:B------:R-:W4:Y:S04]  /*52c0*/  @!P2 LDG.E.U8 R224, desc[UR22][R112.64] ;  /* 0x0000001670e0a981 */ /* 0x000f28000c1e1100 */
[----:B------:R-:W4:Y:S04]  /*52d0*/  @!P2 LDG.E.U8 R226, desc[UR22][R114.64] ;  /* 0x0000001672e2a981 */ /* 0x000f28000c1e1100 */
[----:B--2---:R0:W-:Y:S04]  /*52e0*/  STS.U8 [R154+UR9+0x4000], R165 ;  /* 0x004000a59a007988 */ /* 0x0041e80008000009 */
[----:B-----5:R0:W-:Y:S04]  /*52f0*/  STS.U8 [R154+UR9+0x6000], R167 ;  /* 0x006000a79a007988 */ /* 0x0201e80008000009 */
[----:B------:R0:W-:Y:S04]  /*5300*/  STS.U8 [R154+UR9+0x4400], R169 ;  /* 0x004400a99a007988 */ /* 0x0001e80008000009 */
[----:B---3--:R0:W-:Y:S01]  /*5310*/  STS.U8 [R154+UR9+0x6400], R171 ;  /* 0x006400ab9a007988 */ /* 0x0081e20008000009 */
[----:B------:R-:W-:Y:S01]  /*5320*/  ULEA UR11, UR21, UR9, 0x3 ;  /* 0x00000009150b7291 */ /* 0x000fe2000f8e18ff */
[----:B------:R-:W-:-:S03]  /*5330*/  UMOV UR4, UR5 ;  /* 0x0000000500047c82 */ /* 0x000fc60008000000 */
[----:B------:R-:W-:Y:S01]  /*5340*/  UIADD3 UR11, UPT, UPT, UR11, 0x9000, URZ ;  /* 0x000090000b0b7890 */ /* 0x000fe2000fffe0ff */
[----:B----4-:R0:W-:Y:S04]  /*5350*/  STS.U8 [R154+UR9+0x4800], R173 ;  /* 0x004800ad9a007988 */ /* 0x0101e80008000009 */
        /* <DEDUP_REMOVED lines=67> */
[----:B------:R1:W-:Y:S06]  /*5790*/  MEMBAR.ALL.CTA ;  /* 0x0000000000007992 */ /* 0x0003ec0000008000 */
[----:B-1----:R-:W1:Y:S02]  /*57a0*/  FENCE.VIEW.ASYNC.S ;  /* 0x00000000000073c6 */ /* 0x002e640000000000 */
[----:B-1----:R-:W-:Y:S06]  /*57b0*/  BAR.SYNC.DEFER_BLOCKING 0x0 ;  /* 0x0000000000007b1d */ /* 0x002fec0000010000 */
[----:B------:R-:W-:Y:S05]  /*57c0*/  @P0 BRA `(.L_x_9) ;  /* 0x0000000000540947 */ /* 0x000fea0003800000 */
[----:B------:R-:W-:Y:S02]  /*57d0*/  UIADD3 UR32, UPT, UPT, UR8, 0x40, URZ ;  /* 0x0000004008207890 */ /* 0x000fe4000fffe0ff */
[----:B------:R-:W-:Y:S02]  /*57e0*/  UIADD3 UR33, UPT, UPT, UR8, 0x80, URZ ;  /* 0x0000008008217890 */ /* 0x000fe4000fffe0ff */
[----:B------:R-:W-:Y:S01]  /*57f0*/  UIADD3 UR38, UPT, UPT, UR8, 0xc0, URZ ;  /* 0x000000c008267890 */ /* 0x000fe2000fffe0ff */
        /* <DEDUP_REMOVED lines=9> */
[----:B------:R1:W-:Y:S01]  /*5890*/  UTCQMMA gdesc[UR16], gdesc[UR14], tmem[UR8], tmem[UR18], idesc[UR19], UPT ;  /* 0x00ff120e100075ea */ /* 0x0003e2000b800308 */
[----:B------:R-:W-:Y:S01]  /*58a0*/  UMOV UR40, 0x0 ;  /* 0x0000000000287882 */ /* 0x000fe20000000000 */
[----:B------:R-:W-:Y:S01]  /*58b0*/  UMOV UR41, 0x8108010 ;  /* 0x0810801000297882 */ /* 0x000fe20000000000 */
[----:B------:R1:W-:Y:S01]  /*58c0*/  UTCQMMA gdesc[UR30], gdesc[UR14], tmem[UR32], tmem[UR34], idesc[UR35], UPT ;  /* 0x00ff220e1e0075ea */ /* 0x0003e2000b800320 */
[----:B------:R-:W-:Y:S01]  /*58d0*/  UMOV UR5, UR6 ;  /* 0x0000000600057c82 */ /* 0x000fe20008000000 */
[----:B------:R1:W-:Y:S01]  /*58e0*/  UTCQMMA gdesc[UR24], gdesc[UR14], tmem[UR33], tmem[UR36], idesc[UR37], UPT ;  /* 0x00ff240e180075ea */ /* 0x0003e2000b800321 */
[----:B------:R1:W-:Y:S01]  /*58f0*/  UTCQMMA gdesc[UR26], gdesc[UR14], tmem[UR38], tmem[UR40], idesc[UR41], UPT ;  /* 0x00ff280e1a0075ea */ /* 0x0003e2000b800326 */
[----:B------:R1:W-:Y:S01]  /*5900*/  UTCBAR [UR5], URZ ;  /* 0x000000ff050073e9 */ /* 0x0003e200080000ff */
[----:B------:R-:W-:Y:S01]  /*5910*/  NOP ;  /* 0x0000000000007918 */ /* 0x000fe20000000000 */
.L_x_9:
[----:B------:R-:W-:Y:S01]  /*5920*/  VIADD R164, R164, 0xffffffff ;  /* 0xffffffffa4a47836 */ /* 0x000fe20000000000 */
[----:B------:R-:W-:Y:S01]  /*5930*/  UIADD3 UR21, UPT, UPT, UR21, 0x1, URZ ;  /* 0x0000000115157890 */ /* 0x000fe2000fffe0ff */
[----:B------:R-:W-:Y:S02]  /*5940*/  IMAD.U32 R125, RZ, RZ, UR4 ;  /* 0x00000004ff7d7e24 */ /* 0x000fe4000f8e00ff */
[----:B------:R-:W-:Y:S01]  /*5950*/  VIADD R4, R4, 0xffffffe0 ;  /* 0xffffffe004047836 */ /* 0x000fe20000000000 */
[----:B------:R-:W-:Y:S01]  /*5960*/  ISETP.NE.U32.AND P2, PT, R164, RZ, PT ;  /* 0x000000ffa400720c */ /* 0x000fe20003f45070 */
[----:B------:R-:W-:-:S04]  /*5970*/  UISETP.GT.AND UP1, UPT, UR21, 0x1, UPT ;  /* 0x000000011500788c */ /* 0x000fc8000bf24270 */
[----:B-1----:R-:W-:Y:S02]  /*5980*/  USEL UR5, URZ, 0x1, !UP1 ;  /* 0x00000001ff057887 */ /* 0x002fe4000c800000 */
[----:B------:R-:W-:Y:S02]  /*5990*/  USEL UR21, UR21, URZ, !UP1 ;  /* 0x000000ff15157287 */ /* 0x000fe4000c800000 */
[----:B------:R-:W-:-:S04]  /*59a0*/  ULOP3.LUT UR5, UR4, UR5, URZ, 0x3c, !UPT ;  /* 0x0000000504057292 */ /* 0x000fc8000f8e3cff */
[----:B------:R-:W-:Y:S08]  /*59b0*/  @P2 BRA `(.L_x_10) ;  /* 0xffffffe000e42947 */ /* 0x000ff0000383ffff */
.L_x_7:
[----:B------:R-:W-:-:S13]  /*59c0*/  ISETP.GE.AND P0, PT, R137, 0x20, PT ;  /* 0x000000208900780c */ /* 0x000fda0003f06270 */
[----:B------:R-:W-:Y:S05]  /*59d0*/  @!P0 BRA `(.L_x_11) ;  /* 0x0000000000108947 */ /* 0x000fea0003800000 */
[----:B------:R-:W-:-:S06]  /*59e0*/  USHF.L.U32 UR4, UR4, 0x1f, URZ ;  /* 0x0000001f04047899 */ /* 0x000fcc00080006ff */
[----:B------:R-:W-:-:S04]  /*59f0*/  IMAD.U32 R4, RZ, RZ, UR4 ;  /* 0x00000004ff047e24 */ /* 0x000fc8000f8e00ff */
[----:B------:R-:W1:Y:S02]  /*5a00*/  SYNCS.PHASECHK.TRANS64.TRYWAIT P0, [UR11], R4 ;  /* 0x00000004ff0075a7 */ /* 0x000e64000800110b */
[----:B-1----:R-:W-:Y:S05]  /*5a10*/  @!P0 BRA `(.L_x_12) ;  /* 0x0000004800f08947 */ /* 0x002fea0003800000 */
.L_x_11:
[----:B------:R-:W-:Y:S01]  /*5a20*/  BAR.SYNC.DEFER_BLOCKING 0x0 ;  /* 0x0000000000007b1d */ /* 0x000fe20000010000 */
[----:B------:R-:W-:Y:S01]  /*5a30*/  UIADD3 UR12, UPT, UPT, UR9, UR12, URZ ;  /* 0x0000000c090c7290 */ /* 0x000fe2000fffe0ff */
[C---:B------:R-:W-:Y:S02]  /*5a40*/  VIADD R136, R2.reuse, 0x1 ;  /* 0x0000000102887836 */ /* 0x040fe40000000000 */
[C---:B------:R-:W-:Y:S02]  /*5a50*/  VIADD R135, R2.reuse, 0x2 ;  /* 0x0000000202877836 */ /* 0x040fe40000000000 */
[----:B------:R-:W1:Y:S01]  /*5a60*/  LDCU.128 UR28, c[0x0][0x390] ;  /* 0x00007200ff1c77ac */ /* 0x000e620008000c00 */
[----:B------:R-:W-:Y:S01]  /*5a70*/  VIADD R134, R2, 0x3 ;  /* 0x0000000302867836 */ /* 0x000fe20000000000 */
[----:B------:R-:W2:Y:S01]  /*5a80*/  LDCU.64 UR32, c[0x0][0x398] ;  /* 0x00007300ff2077ac */ /* 0x000ea20008000a00 */
[----:B------:R-:W3:Y:S01]  /*5a90*/  LDCU.64 UR4, c[0x0][0x398] ;  /* 0x00007300ff0477ac */ /* 0x000ee20008000a00 */
[----:B------:R-:W4:Y:S01]  /*5aa0*/  LDCU.64 UR14, c[0x0][0x398] ;  /* 0x00007300ff0e77ac */ /* 0x000f220008000a00 */
[----:B------:R-:W5:Y:S01]  /*5ab0*/  LDCU.64 UR6, c[0x0][0x398] ;  /* 0x00007300ff0677ac */ /* 0x000f620008000a00 */
[----:B------:R-:W0:Y:S02]  /*5ac0*/  @!P1 SYNCS.CCTL.IV [UR9+0x9000] ;  /* 0x00900000ff0099b1 */ /* 0x000e240008000009 */
[----:B0-----:R-:W-:Y:S01]  /*5ad0*/  BAR.SYNC.DEFER_BLOCKING 0x0 ;  /* 0x0000000000007b1d */ /* 0x001fe20000010000 */
[----:B-1----:R-:W-:-:S02]  /*5ae0*/  ISETP.GE.AND P0, PT, R132, UR30, PT ;  /* 0x0000001e84007c0c */ /* 0x002fc4000bf06270 */
[C---:B------:R-:W-:Y:S02]  /*5af0*/  ISETP.GE.AND P5, PT, R2.reuse, UR31, PT ;  /* 0x0000001f02007c0c */ /* 0x040fe4000bfa6270 */
[----:B--2---:R-:W-:Y:S01]  /*5b00*/  ISETP.LT.AND P0, PT, R2, UR33, !P0 ;  /* 0x0000002102007c0c */ /* 0x004fe2000c701270 */
[----:B------:R-:W0:Y:S01]  /*5b10*/  LDCU.64 UR26, c[0x0][0x398] ;  /* 0x00007300ff1a77ac */ /* 0x000e220008000a00 */
[----:B---3--:R-:W-:Y:S01]  /*5b20*/  ISETP.LT.AND P5, PT, R133, UR4, !P5 ;  /* 0x0000000485007c0c */ /* 0x008fe2000efa1270 */
[----:B------:R-:W1:Y:S01]  /*5b30*/  LDTM.x128 R4, tmem[UR10] ;  /* 0x0000000a000479ee */ /* 0x000e6200083c0000 */
[----:B------:R-:W-:Y:S01]  /*5b40*/  ISETP.GE.AND P3, PT, R136, UR31, PT ;  /* 0x0000001f88007c0c */ /* 0x000fe2000bf66270 */
[----:B------:R-:W2:Y:S01]  /*5b50*/  LDCU.64 UR10, c[0x0][0x398] ;  /* 0x00007300ff0a77ac */ /* 0x000ea20008000a00 */
[----:B------:R-:W-:Y:S02]  /*5b60*/  ISETP.GE.AND P4, PT, R135, UR31, PT ;  /* 0x0000001f87007c0c */ /* 0x000fe4000bf86270 */
[----:B----4-:R-:W-:Y:S01]  /*5b70*/  ISETP.LT.AND P6, PT, R132, UR14, !P3 ;  /* 0x0000000e84007c0c */ /* 0x010fe2000dfc1270 */
[----:B------:R-:W3:Y:S01]  /*5b80*/  LDCU.64 UR24, c[0x0][0x398] ;  /* 0x00007300ff1877ac */ /* 0x000ee20008000a00 */
[----:B------:R-:W-:Y:S01]  /*5b90*/  ISETP.GE.AND P2, PT, R134, UR31, PT ;  /* 0x0000001f86007c0c */ /* 0x000fe2000bf46270 */
[----:B------:R-:W4:Y:S01]  /*5ba0*/  LDCU.64 UR20, c[0x0][0x398] ;  /* 0x00007300ff1477ac */ /* 0x000f220008000a00 */
[----:B------:R-:W0:Y:S01]  /*5bb0*/  LDCU.64 UR18, c[0x0][0x398] ;  /* 0x00007300ff1277ac */ /* 0x000e220008000a00 */
[----:B------:R-:W0:Y:S01]  /*5bc0*/  @!P1 SYNCS.CCTL.IV [UR9+0x9008] ;  /* 0x00900800ff0099b1 */ /* 0x000e220008000009 */
[----:B------:R-:W-:Y:S01]  /*5bd0*/  NOP ;  /* 0x0000000000007918 */ /* 0x000fe20000000000 */
[----:B------:R-:W0:Y:S01]  /*5be0*/  LDCU.64 UR16, c[0x0][0x398] ;  /* 0x00007300ff1077ac */ /* 0x000e220008000a00 */
[----:B------:R-:W0:Y:S01]  /*5bf0*/  LDCU UR4, c[0x0][0x398] ;  /* 0x00007300ff0477ac */ /* 0x000e220008000800 */
[----:B-1----:R-:W-:-:S02]  /*5c00*/  F2FP.SATFINITE.E4M3.F32.PACK_AB_MERGE_C R6, R7, R6, RZ ;  /* 0x000000060706723e */ /* 0x002fc400048070ff */
[----:B------:R-:W-:Y:S01]  /*5c10*/  F2FP.SATFINITE.E4M3.F32.PACK_AB_MERGE_C R34, R35, R34, RZ ;  /* 0x000000222322723e */ /* 0x000fe200048070ff */
[----:B------:R-:W1:Y:S01]  /*5c20*/  LDCU UR14, c[0x0][0x398] ;  /* 0x00007300ff0e77ac */ /* 0x000e620008000800 */
[----:B------:R-:W-:Y:S02]  /*5c30*/  F2FP.SATFINITE.E4M3.F32.PACK_AB_MERGE_C R70, R71, R70, RZ ;  /* 0x000000464746723e */ /* 0x000fe400048070ff */
[----:B------:R-:W-:Y:S02]  /*5c40*/  F2FP.SATFINITE.E4M3.F32.PACK_AB_MERGE_C R10, R11, R10, RZ ;  /* 0x0000000a0b0a723e */ /* 0x000fe400048070ff */
[----:B------:R-:W-:Y:S02]  /*5c50*/  F2FP.SATFINITE.E4M3.F32.PACK_AB_MERGE_C R14, R15, R14, RZ ;  /* 0x0000000e0f0e723e */ /* 0x000fe400048070ff */
[----:B------:R-:W-:Y:S02]  /*5c60*/  F2FP.SATFINITE.E4M3.F32.PACK_AB_MERGE_C R7, R19, R18, RZ ;  /* 0x000000121307723e */ /* 0x000fe400048070ff */
[----:B------:R-:W-:-:S02]  /*5c70*/  F2FP.SATFINITE.E4M3.F32.PACK_AB_MERGE_C R74, R75, R74, RZ ;  /* 0x0000004a4b4a723e */ /* 0x000fc400048070ff */
[----:B------:R-:W-:Y:S02]  /*5c80*/  F2FP.SATFINITE.E4M3.F32.PACK_AB_MERGE_C R78, R79, R78, RZ ;  /* 0x0000004e4f4e723e */ /* 0x000fe400048070ff */
[----:B------:R-:W-:Y:S02]  /*5c90*/  F2FP.SATFINITE.E4M3.F32.PACK_AB_MERGE_C R82, R83, R82, RZ ;  /* 0x000000525352723e */ /* 0x000fe400048070ff */
[----:B------:R-:W-:Y:S02]  /*5ca0*/  LOP3.LUT R35, R0, 0x7f, RZ, 0xc0, !PT ;  /* 0x0000007f00237812 */ /* 0x000fe400078ec0ff */
[----:B------:R-:W-:Y:S02]  /*5cb0*/  F2FP.SATFINITE.E4M3.F32.PACK_AB_MERGE_C R4, R5, R4, R6 ;  /* 0x000000040504723e */ /* 0x000fe40004807006 */
[----:B------:R-:W-:Y:S02]  /*5cc0*/  F2FP.SATFINITE.E4M3.F32.PACK_AB_MERGE_C R68, R69, R68, R70 ;  /* 0x000000444544723e */ /* 0x000fe40004807046 */
[----:B------:R-:W-:-:S02]  /*5cd0*/  F2FP.SATFINITE.E4M3.F32.PACK_AB_MERGE_C R5, R9, R8, R10 ;  /* 0x000000080905723e */ /* 0x000fc4000480700a */
[----:B------:R-:W-:Y:S02]  /*5ce0*/  F2FP.SATFINITE.E4M3.F32.PACK_AB_MERGE_C R6, R13, R12, R14 ;  /* 0x0000000c0d06723e */ /* 0x000fe4000480700e */
[----:B------:R-:W-:Y:S02]  /*5cf0*/  F2FP.SATFINITE.E4M3.F32.PACK_AB_MERGE_C R7, R17, R16, R7 ;  /* 0x000000101107723e */ /* 0x000fe40004807007 */
[----:B------:R-:W-:Y:S02]  /*5d00*/  F2FP.SATFINITE.E4M3.F32.PACK_AB_MERGE_C R69, R73, R72, R74 ;  /* 0x000000484945723e */ /* 0x000fe4000480704a */
[----:B------:R-:W-:Y:S02]  /*5d10*/  F2FP.SATFINITE.E4M3.F32.PACK_AB_MERGE_C R70, R77, R76, R78 ;  /* 0x0000004c4d46723e */ /* 0x000fe4000480704e */
[----:B------:R-:W-:Y:S01]  /*5d20*/  LEA R35, R35, UR12, 0x4 ;  /* 0x0000000c23237c11 */ /* 0x000fe2000f8e20ff */
[----:B------:R-:W1:Y:S01]  /*5d30*/  LDCU.64 UR12, c[0x0][0x398] ;  /* 0x00007300ff0c77ac */ /* 0x000e620008000a00 */
[----:B------:R-:W-:-:S02]  /*5d40*/  F2FP.SATFINITE.E4M3.F32.PACK_AB_MERGE_C R71, R81, R80, R82 ;  /* 0x000000505147723e */ /* 0x000fc40004807052 */
[----:B------:R-:W-:Y:S01]  /*5d50*/  F2FP.SATFINITE.E4M3.F32.PACK_AB_MERGE_C R22, R23, R22, RZ ;  /* 0x000000161716723e */ /* 0x000fe200048070ff */
[----:B0-----:R-:W-:Y:S01]  /*5d60*/  STS.128 [R35], R4 ;  /* 0x0000000423007388 */ /* 0x001fe20000000c00 */
[----:B------:R-:W-:Y:S02]  /*5d70*/  F2FP.SATFINITE.E4M3.F32.PACK_AB_MERGE_C R26, R27, R26, RZ ;  /* 0x0000001a1b1a723e */ /* 0x000fe400048070ff */
[----:B------:R-:W-:Y:S01]  /*5d80*/  F2FP.SATFINITE.E4M3.F32.PACK_AB_MERGE_C R30, R31, R30, RZ ;  /* 0x0000001e1f1e723e */ /* 0x000fe200048070ff */
[----:B------:R-:W-:Y:S01]  /*5d90*/  STS.128 [R35+0x800], R68 ;  /* 0x0008004423007388 */ /* 0x000fe20000000c00 */
[----:B------:R-:W-:Y:S02]  /*5da0*/  F2FP.SATFINITE.E4M3.F32.PACK_AB_MERGE_C R8, R21, R20, R22 ;  /* 0x000000141508723e */ /* 0x000fe40004807016 */
[----:B------:R-:W-:Y:S01]  /*5db0*/  LEA R22, R3, UR9, 0x4 ;  /* 0x0000000903167c11 */ /* 0x000fe2000f8e20ff */
[----:B------:R-:W-:Y:S01]  /*5dc0*/  BAR.SYNC.DEFER_BLOCKING 0x0 ;  /* 0x0000000000007b1d */ /* 0x000fe20000010000 */
[----:B------:R-:W-:-:S02]  /*5dd0*/  F2FP.SATFINITE.E4M3.F32.PACK_AB_MERGE_C R9, R25, R24, R26 ;  /* 0x000000181909723e */ /* 0x000fc4000480701a */
[----:B------:R-:W-:Y:S02]  /*5de0*/  F2FP.SATFINITE.E4M3.F32.PACK_AB_MERGE_C R10, R29, R28, R30 ;  /* 0x0000001c1d0a723e */ /* 0x000fe4000480701e */
[----:B------:R-:W-:-:S03]  /*5df0*/  F2FP.SATFINITE.E4M3.F32.PACK_AB_MERGE_C R86, R87, R86, RZ ;  /* 0x000000565756723e */ /* 0x000fc600048070ff */
[----:B------:R-:W0:Y:S01]  /*5e00*/  LDC R21, c[0x0][0x3b4] ;  /* 0x0000ed00ff157b82 */ /* 0x000e220000000800 */
[----:B------:R-:W-:Y:S01]  /*5e10*/  F2FP.SATFINITE.E4M3.F32.PACK_AB_MERGE_C R90, R91, R90, RZ ;  /* 0x0000005a5b5a723e */ /* 0x000fe200048070ff */
[----:B------:R-:W1:Y:S01]  /*5e20*/  LDCU UR9, c[0x0][0x3b8] ;  /* 0x00007700ff0977ac */ /* 0x000e620008000800 */
[----:B------:R-:W-:Y:S02]  /*5e30*/  F2FP.SATFINITE.E4M3.F32.PACK_AB_MERGE_C R94, R95, R94, RZ ;  /* 0x0000005e5f5e723e */ /* 0x000fe400048070ff */
[----:B------:R-:W-:Y:S02]  /*5e40*/  F2FP.SATFINITE.E4M3.F32.PACK_AB_MERGE_C R98, R99, R98, RZ ;  /* 0x000000626362723e */ /* 0x000fe400048070ff */
[----:B------:R-:W-:Y:S02]  /*5e50*/  F2FP.SATFINITE.E4M3.F32.PACK_AB_MERGE_C R84, R85, R84, R86 ;  /* 0x000000545554723e */ /* 0x000fe40004807056 */
[----:B------:R-:W-:Y:S02]  /*5e60*/  F2FP.SATFINITE.E4M3.F32.PACK_AB_MERGE_C R11, R33, R32, R34 ;  /* 0x00000020210b723e */ /* 0x000fe40004807022 */
[----:B------:R-:W-:-:S02]  /*5e70*/  F2FP.SATFINITE.E4M3.F32.PACK_AB_MERGE_C R85, R89, R88, R90 ;  /* 0x000000585955723e */ /* 0x000fc4000480705a */
[----:B------:R-:W-:Y:S02]  /*5e80*/  F2FP.SATFINITE.E4M3.F32.PACK_AB_MERGE_C R86, R93, R92, R94 ;  /* 0x0000005c5d56723e */ /* 0x000fe4000480705e */
[----:B------:R-:W-:Y:S02]  /*5e90*/  F2FP.SATFINITE.E4M3.F32.PACK_AB_MERGE_C R87, R97, R96, R98 ;  /* 0x000000606157723e */ /* 0x000fe40004807062 */
[----:B------:R-:W-:Y:S01]  /*5ea0*/  F2FP.SATFINITE.E4M3.F32.PACK_AB_MERGE_C R38, R39, R38, RZ ;  /* 0x000000262726723e */ /* 0x000fe200048070ff */
[----:B------:R-:W-:Y:S01]  /*5eb0*/  LDS.128 R24, [R22] ;  /* 0x0000000016187984 */ /* 0x000fe20000000c00 */
[----:B------:R-:W-:Y:S01]  /*5ec0*/  F2FP.SATFINITE.E4M3.F32.PACK_AB_MERGE_C R102, R103, R102, RZ ;  /* 0x000000666766723e */ /* 0x000fe200048070ff */
[----:B-1----:R-:W-:Y:S01]  /*5ed0*/  IMAD R23, R2, UR9, RZ ;  /* 0x0000000902177c24 */ /* 0x002fe2000f8e02ff */
[----:B------:R-:W-:Y:S01]  /*5ee0*/  F2FP.SATFINITE.E4M3.F32.PACK_AB_MERGE_C R42, R43, R42, RZ ;  /* 0x0000002a2b2a723e */ /* 0x000fe200048070ff */
[----:B------:R-:W1:Y:S01]  /*5ef0*/  LDS.128 R28, [R22+0x1000] ;  /* 0x00100000161c7984 */ /* 0x000e620000000c00 */
[----:B------:R-:W-:Y:S01]  /*5f00*/  F2FP.SATFINITE.E4M3.F32.PACK_AB_MERGE_C R46, R47, R46, RZ ;  /* 0x0000002e2f2e723e */ /* 0x000fe200048070ff */
[----:B0-----:R-:W-:Y:S01]  /*5f10*/  IMAD R20, R132, R21, RZ ;  /* 0x0000001584147224 */ /* 0x001fe200078e02ff */
[----:B------:R-:W-:Y:S01]  /*5f20*/  F2FP.SATFINITE.E4M3.F32.PACK_AB_MERGE_C R50, R51, R50, RZ ;  /* 0x000000323332723e */ /* 0x000fe200048070ff */
[----:B------:R-:W-:Y:S01]  /*5f30*/  BAR.SYNC.DEFER_BLOCKING 0x0 ;  /* 0x0000000000007b1d */ /* 0x000fe20000010000 */
[----:B------:R-:W-:Y:S01]  /*5f40*/  F2FP.SATFINITE.E4M3.F32.PACK_AB_MERGE_C R106, R107, R106, RZ ;  /* 0x0000006a6b6a723e */ /* 0x000fe200048070ff */
[----:B------:R-:W-:Y:S01]  /*5f50*/  IMAD R21, R21, 0x100, R20 ;  /* 0x0000010015157824 */ /* 0x000fe200078e0214 */
[----:B------:R-:W-:-:S02]  /*5f60*/  F2FP.SATFINITE.E4M3.F32.PACK_AB_MERGE_C R110, R111, R110, RZ ;  /* 0x0000006e6f6e723e */ /* 0x000fc400048070ff */
[----:B------:R-:W-:Y:S02]  /*5f70*/  F2FP.SATFINITE.E4M3.F32.PACK_AB_MERGE_C R114, R115, R114, RZ ;  /* 0x000000727372723e */ /* 0x000fe400048070ff */
[----:B------:R-:W-:Y:S02]  /*5f80*/  F2FP.SATFINITE.E4M3.F32.PACK_AB_MERGE_C R36, R37, R36, R38 ;  /* 0x000000242524723e */ /* 0x000fe40004807026 */
[----:B------:R-:W-:Y:S02]  /*5f90*/  F2FP.SATFINITE.E4M3.F32.PACK_AB_MERGE_C R100, R101, R100, R102 ;  /* 0x000000646564723e */ /* 0x000fe40004807066 */
[----:B------:R-:W-:Y:S02]  /*5fa0*/  F2FP.SATFINITE.E4M3.F32.PACK_AB_MERGE_C R37, R41, R40, R42 ;  /* 0x000000282925723e */ /* 0x000fe4000480702a */
[----:B------:R-:W-:Y:S01]  /*5fb0*/  F2FP.SATFINITE.E4M3.F32.PACK_AB_MERGE_C R38, R45, R44, R46 ;  /* 0x0000002c2d26723e */ /* 0x000fe2000480702e */
[C---:B------:R-:W-:Y:S01]  /*5fc0*/  VIADD R45, R2.reuse, 0x5 ;  /* 0x00000005022d7836 */ /* 0x040fe20000000000 */
[----:B------:R-:W-:Y:S01]  /*5fd0*/  F2FP.SATFINITE.E4M3.F32.PACK_AB_MERGE_C R39, R49, R48, R50 ;  /* 0x000000303127723e */ /* 0x000fe20004807032 */
[----:B------:R-:W-:Y:S01]  /*5fe0*/  VIADD R46, R2, 0x4 ;  /* 0x00000004022e7836 */ /* 0x000fe20000000000 */
[----:B------:R-:W-:-:S02]  /*5ff0*/  F2FP.SATFINITE.E4M3.F32.PACK_AB_MERGE_C R101, R105, R104, R106 ;  /* 0x000000686965723e */ /* 0x000fc4000480706a */
[----:B------:R-:W-:Y:S02]  /*6000*/  F2FP.SATFINITE.E4M3.F32.PACK_AB_MERGE_C R102, R109, R108, R110 ;  /* 0x0000006c6d66723e */ /* 0x000fe4000480706e */
[----:B------:R-:W-:Y:S02]  /*6010*/  F2FP.SATFINITE.E4M3.F32.PACK_AB_MERGE_C R103, R113, R112, R114 ;  /* 0x000000707167723e */ /* 0x000fe40004807072 */
[----:B------:R-:W-:Y:S01]  /*6020*/  F2FP.SATFINITE.E4M3.F32.PACK_AB_MERGE_C R54, R55, R54, RZ ;  /* 0x000000363736723e */ /* 0x000fe200048070ff */
[----:B------:R-:W-:Y:S01]  /*6030*/  STS.128 [R35], R8 ;  /* 0x0000000823007388 */ /* 0x000fe20000000c00 */
[----:B------:R-:W-:Y:S02]  /*6040*/  F2FP.SATFINITE.E4M3.F32.PACK_AB_MERGE_C R118, R119, R118, RZ ;  /* 0x000000767776723e */ /* 0x000fe400048070ff */
[----:B------:R-:W-:Y:S01]  /*6050*/  F2FP.SATFINITE.E4M3.F32.PACK_AB_MERGE_C R58, R59, R58, RZ ;  /* 0x0000003a3b3a723e */ /* 0x000fe200048070ff */
[----:B------:R-:W-:Y:S01]  /*6060*/  STS.128 [R35+0x800], R84 ;  /* 0x0008005423007388 */ /* 0x000fe20000000c00 */
[----:B------:R-:W-:-:S02]  /*6070*/  F2FP.SATFINITE.E4M3.F32.PACK_AB_MERGE_C R62, R63, R62, RZ ;  /* 0x0000003e3f3e723e */ /* 0x000fc400048070ff */
[----:B------:R-:W-:Y:S01]  /*6080*/  F2FP.SATFINITE.E4M3.F32.PACK_AB_MERGE_C R66, R67, R66, RZ ;  /* 0x000000424342723e */ /* 0x000fe200048070ff */
[----:B------:R-:W-:Y:S01]  /*6090*/  BAR.SYNC.DEFER_BLOCKING 0x0 ;  /* 0x0000000000007b1d */ /* 0x000fe20000010000 */
[----:B------:R-:W-:Y:S02]  /*60a0*/  F2FP.SATFINITE.E4M3.F32.PACK_AB_MERGE_C R122, R123, R122, RZ ;  /* 0x0000007a7b7a723e */ /* 0x000fe400048070ff */
[----:B------:R-:W-:Y:S02]  /*60b0*/  F2FP.SATFINITE.E4M3.F32.PACK_AB_MERGE_C R126, R127, R126, RZ ;  /* 0x0000007e7f7e723e */ /* 0x000fe400048070ff */
[----:B------:R-:W-:Y:S02]  /*60c0*/  F2FP.SATFINITE.E4M3.F32.PACK_AB_MERGE_C R130, R131, R130, RZ ;  /* 0x000000828382723e */ /* 0x000fe400048070ff */
[----:B------:R-:W-:Y:S02]  /*60d0*/  F2FP.SATFINITE.E4M3.F32.PACK_AB_MERGE_C R52, R53, R52, R54 ;  /* 0x000000343534723e */ /* 0x000fe40004807036 */
[----:B------:R-:W-:-:S02]  /*60e0*/  F2FP.SATFINITE.E4M3.F32.PACK_AB_MERGE_C R116, R117, R116, R118 ;  /* 0x000000747574723e */ /* 0x000fc40004807076 */
[----:B------:R-:W-:Y:S02]  /*60f0*/  F2FP.SATFINITE.E4M3.F32.PACK_AB_MERGE_C R53, R57, R56, R58 ;  /* 0x000000383935723e */ /* 0x000fe4000480703a */
[----:B------:R-:W-:Y:S02]  /*6100*/  F2FP.SATFINITE.E4M3.F32.PACK_AB_MERGE_C R54, R61, R60, R62 ;  /* 0x0000003c3d36723e */ /* 0x000fe4000480703e */
[----:B------:R-:W-:Y:S02]  /*6110*/  F2FP.SATFINITE.E4M3.F32.PACK_AB_MERGE_C R55, R65, R64, R66 ;  /* 0x000000404137723e */ /* 0x000fe40004807042 */
[----:B------:R-:W-:Y:S02]  /*6120*/  F2FP.SATFINITE.E4M3.F32.PACK_AB_MERGE_C R117, R121, R120, R122 ;  /* 0x000000787975723e */ /* 0x000fe4000480707a */
[----:B------:R-:W-:Y:S02]  /*6130*/  F2FP.SATFINITE.E4M3.F32.PACK_AB_MERGE_C R118, R125, R124, R126 ;  /* 0x0000007c7d76723e */ /* 0x000fe4000480707e */
[----:B------:R-:W-:-:S02]  /*6140*/  F2FP.SATFINITE.E4M3.F32.PACK_AB_MERGE_C R119, R129, R128, R130 ;  /* 0x000000808177723e */ /* 0x000fc40004807082 */
[C---:B------:R-:W-:Y:S01]  /*6150*/  IADD3 R3, P1, PT, R20.reuse, UR28, RZ ;  /* 0x0000001c14037c10 */ /* 0x040fe2000ff3e0ff */
[----:B------:R-:W0:Y:S01]  /*6160*/  LDS.128 R12, [R22] ;  /* 0x00000000160c7984 */ /* 0x000e220000000c00 */
[----:B------:R-:W-:Y:S02]  /*6170*/  SHF.R.S32.HI R41, RZ, 0x1f, R23 ;  /* 0x0000001fff297819 */ /* 0x000fe40000011417 */
[----:B------:R-:W-:Y:S01]  /*6180*/  LEA.HI.X.SX32 R0, R20, UR29, 0x1, P1 ;  /* 0x0000001d14007c11 */ /* 0x000fe200088f0eff */
[----:B------:R-:W0:Y:S01]  /*6190*/  LDS.128 R16, [R22+0x1000] ;  /* 0x0010000016107984 */ /* 0x000e220000000c00 */
[----:B------:R-:W-:Y:S01]  /*61a0*/  BAR.SYNC.DEFER_BLOCKING 0x0 ;  /* 0x0000000000007b1d */ /* 0x000fe20000010000 */
[----:B------:R-:W-:Y:S02]  /*61b0*/  IADD3 R32, P1, PT, R23, R3, RZ ;  /* 0x0000000317207210 */ /* 0x000fe40007f3e0ff */
[C---:B-1----:R-:W-:Y:S02]  /*61c0*/  PRMT R49, R28.reuse, 0x7770, RZ ;  /* 0x000077701c317816 */ /* 0x042fe400000000ff */
[----:B------:R-:W-:Y:S01]  /*61d0*/  ISETP.LT.AND P3, PT, R133, UR12, !P3 ;  /* 0x0000000c85007c0c */ /* 0x000fe2000df61270 */
[----:B------:R-:W-:Y:S01]  /*61e0*/  IMAD.X R33, R41, 0x1, R0, P1 ;  /* 0x0000000129217824 */ /* 0x000fe200008e0600 */
[----:B------:R-:W-:Y:S01]  /*61f0*/  PRMT R51, R28, 0x7771, RZ ;  /* 0x000077711c337816 */ /* 0x000fe200000000ff */
[----:B------:R-:W1:Y:S01]  /*6200*/  LDCU UR12, c[0x0][0x398] ;  /* 0x00007300ff0c77ac */ /* 0x000e620008000800 */
[C---:B------:R-:W-:Y:S01]  /*6210*/  PRMT R47, R24.reuse, 0x7772, RZ ;  /* 0x00007772182f7816 */ /* 0x040fe200000000ff */
[----:B------:R1:W-:Y:S04]  /*6220*/  STS.128 [R35], R36 ;  /* 0x0000002423007388 */ /* 0x0003e80000000c00 */
[----:B------:R-:W-:Y:S01]  /*6230*/  STS.128 [R35+0x800], R100 ;  /* 0x0008006423007388 */ /* 0x000fe20000000c00 */
[----:B------:R-:W-:Y:S01]  /*6240*/  BAR.SYNC.DEFER_BLOCKING 0x0 ;  /* 0x0000000000007b1d */ /* 0x000fe20000010000 */
[----:B-1----:R-:W-:Y:S01]  /*6250*/  PRMT R37, R24, 0x7770, RZ ;  /* 0x0000777018257816 */ /* 0x002fe200000000ff */
[----:B------:R-:W-:-:S04]  /*6260*/  VIADD R36, R23, UR9 ;  /* 0x0000000917247c36 */ /* 0x000fc80008000000 */
[----:B------:R-:W-:-:S05]  /*6270*/  VIADD R40, R36, UR9 ;  /* 0x0000000924287c36 */ /* 0x000fca0008000000 */
[----:B------:R-:W-:Y:S01]  /*6280*/  SHF.R.S32.HI R43, RZ, 0x1f, R40 ;  /* 0x0000001fff2b7819 */ /* 0x000fe20000011428 */
[----:B------:R-:W1:Y:S04]  /*6290*/  LDS.128 R8, [R22] ;  /* 0x0000000016087984 */ /* 0x000e680000000c00 */
[----:B------:R-:W0:Y:S01]  /*62a0*/  LDS.128 R4, [R22+0x1000] ;  /* 0x0010000016047984 */ /* 0x000e220000000c00 */
[----:B------:R-:W-:Y:S06]  /*62b0*/  BAR.SYNC.DEFER_BLOCKING 0x0 ;  /* 0x0000000000007b1d */ /* 0x000fec0000010000 */
[----:B------:R-:W-:Y:S04]  /*62c0*/  STS.128 [R35], R52 ;  /* 0x0000003423007388 */ /* 0x000fe80000000c00 */
[----:B------:R-:W-:Y:S01]  /*62d0*/  STS.128 [R35+0x800], R116 ;  /* 0x0008007423007388 */ /* 0x000fe20000000c00 */
[----:B------:R-:W-:Y:S06]  /*62e0*/  BAR.SYNC.DEFER_BLOCKING 0x0 ;  /* 0x0000000000007b1d */ /* 0x000fec0000010000 */
[----:B------:R2:W-:Y:S01]  /*62f0*/  @P0 STG.E.U8 desc[UR22][R32.64], R37 ;  /* 0x0000002520000986 */ /* 0x0005e2000c101116 */
[----:B------:R-:W-:-:S04]  /*6300*/  IADD3 R20, P0, PT, R21, UR28, RZ ;  /* 0x0000001c15147c10 */ /* 0x000fc8000ff1e0ff */
[----:B------:R-:W-:Y:S01]  /*6310*/  LEA.HI.X.SX32 R21, R21, UR29, 0x1, P0 ;  /* 0x0000001d15157c11 */ /* 0x000fe200080f0eff */
[----:B------:R-:W0:Y:S01]  /*6320*/  LDCU.64 UR28, c[0x0][0x398] ;  /* 0x00007300ff1c77ac */ /* 0x000e220008000a00 */
[----:B------:R-:W-:Y:S02]  /*6330*/  IADD3 R34, P0, PT, R36, R3, RZ ;  /* 0x0000000324227210 */ /* 0x000fe40007f1e0ff */
[----:B--2---:R-:W-:Y:S01]  /*6340*/  IADD3 R32, P1, PT, R23, R20, RZ ;  /* 0x0000001417207210 */ /* 0x004fe20007f3e0ff */
[----:B------:R-:W-:Y:S01]  /*6350*/  VIADD R23, R40, UR9 ;  /* 0x0000000928177c36 */ /* 0x000fe20008000000 */
[----:B------:R-:W-:-:S03]  /*6360*/  SHF.R.S32.HI R37, RZ, 0x1f, R36 ;  /* 0x0000001fff257819 */ /* 0x000fc60000011424 */
[----:B------:R-:W-:Y:S01]  /*6370*/  IMAD.X R33, R41, 0x1, R21, P1 ;  /* 0x0000000129217824 */ /* 0x000fe200008e0615 */
[-C--:B------:R-:W-:Y:S01]  /*6380*/  IADD3 R36, P1, PT, R36, R20.reuse, RZ ;  /* 0x0000001424247210 */ /* 0x080fe20007f3e0ff */
[C-C-:B------:R-:W-:Y:S01]  /*6390*/  IMAD.X R35, R37.reuse, 0x1, R0.reuse, P0 ;  /* 0x0000000125237824 */ /* 0x140fe200000e0600 */
[CC--:B------:R-:W-:Y:S02]  /*63a0*/  IADD3 R38, P0, PT, R40.reuse, R3.reuse, RZ ;  /* 0x0000000328267210 */ /* 0x0c0fe40007f1e0ff */
[----:B------:R-:W-:Y:S01]  /*63b0*/  SHF.R.S32.HI R44, RZ, 0x1f, R23 ;  /* 0x0000001fff2c7819 */ /* 0x000fe20000011417 */
[--C-:B------:R-:W-:Y:S01]  /*63c0*/  IMAD.X R37, R37, 0x1, R21.reuse, P1 ;  /* 0x0000000125257824 */ /* 0x100fe200008e0615 */
[----:B------:R-:W-:Y:S01]  /*63d0*/  IADD3 R40, P1, PT, R40, R20, RZ ;  /* 0x0000001428287210 */ /* 0x000fe20007f3e0ff */
[--C-:B------:R-:W-:Y:S01]  /*63e0*/  IMAD.X R39, R43, 0x1, R0.reuse, P0 ;  /* 0x000000012b277824 */ /* 0x100fe200000e0600 */
[----:B------:R-:W-:Y:S01]  /*63f0*/  IADD3 R42, P0, PT, R23, R3, RZ ;  /* 0x00000003172a7210 */ /* 0x000fe20007f1e0ff */
[----:B------:R2:W-:Y:S01]  /*6400*/  @P5 STG.E.U8 desc[UR22][R32.64], R49 ;  /* 0x0000003120005986 */ /* 0x0005e2000c101116 */
[----:B------:R-:W-:Y:S01]  /*6410*/  ISETP.LT.AND P5, PT, R132, UR10, !P4 ;  /* 0x0000000a84007c0c */ /* 0x000fe2000e7a1270 */
[----:B------:R-:W-:Y:S01]  /*6420*/  IMAD.X R41, R43, 0x1, R21, P1 ;  /* 0x000000012b297824 */ /* 0x000fe200008e0615 */
[----:B-----5:R-:W-:Y:S01]  /*6430*/  ISETP.LT.AND P4, PT, R133, UR6, !P4 ;  /* 0x0000000685007c0c */ /* 0x020fe2000e781270 */
[----:B------:R-:W-:Y:S01]  /*6440*/  IMAD.X R43, R44, 0x1, R0, P0 ;  /* 0x000000012c2b7824 */ /* 0x000fe200000e0600 */
[----:B------:R-:W-:Y:S01]  /*6450*/  ISETP.GE.AND P0, PT, R45, UR31, PT ;  /* 0x0000001f2d007c0c */ /* 0x000fe2000bf06270 */
[----:B------:R-:W5:Y:S01]  /*6460*/  LDCU UR6, c[0x0][0x398] ;  /* 0x00007300ff0677ac */ /* 0x000f620008000800 */
[----:B------:R-:W-:-:S02]  /*6470*/  PRMT R45, R24, 0x7771, RZ ;  /* 0x00007771182d7816 */ /* 0x000fc400000000ff */
[----:B------:R-:W-:Y:S01]  /*6480*/  ISETP.GE.AND P1, PT, R46, UR31, PT ;  /* 0x0000001f2e007c0c */ /* 0x000fe2000bf26270 */
[----:B------:R-:W-:Y:S01]  /*6490*/  VIADD R46, R2, 0x6 ;  /* 0x00000006022e7836 */ /* 0x000fe20000000000 */
[----:B------:R-:W1:Y:S01]  /*64a0*/  LDCU UR10, c[0x0][0x398] ;  /* 0x00007300ff0a77ac */ /* 0x000e620008000800 */
[----:B--2---:R-:W-:Y:S01]  /*64b0*/  PRMT R49, R28, 0x7772, RZ ;  /* 0x000077721c317816 */ /* 0x004fe200000000ff */
[----:B------:R2:W-:Y:S01]  /*64c0*/  @P6 STG.E.U8 desc[UR22][R34.64], R45 ;  /* 0x0000002d22006986 */ /* 0x0005e2000c101116 */
[----:B0-----:R-:W-:-:S03]  /*64d0*/  ISETP.LT.AND P6, PT, R132, UR28, !P2 ;  /* 0x0000001c84007c0c */ /* 0x001fc6000d7c1270 */
[----:B------:R-:W-:Y:S01]  /*64e0*/  @P3 STG.E.U8 desc[UR22][R36.64], R51 ;  /* 0x0000003324003986 */ /* 0x000fe2000c101116 */
[----:B------:R-:W-:-:S03]  /*64f0*/  ISETP.GE.AND P3, PT, R46, UR31, PT ;  /* 0x0000001f2e007c0c */ /* 0x000fc6000bf66270 */
[----:B------:R0:W-:Y:S01]  /*6500*/  @P5 STG.E.U8 desc[UR22][R38.64], R47 ;  /* 0x0000002f26005986 */ /* 0x0001e2000c101116 */
[----:B---3--:R-:W-:-:S03]  /*6510*/  ISETP.LT.AND P5, PT, R132, UR24, !P1 ;  /* 0x0000001884007c0c */ /* 0x008fc6000cfa1270 */
[----:B------:R-:W-:Y:S01]  /*6520*/  @P4 STG.E.U8 desc[UR22][R40.64], R49 ;  /* 0x0000003128004986 */ /* 0x000fe2000c101116 */
[----:B------:R-:W-:Y:S02]  /*6530*/  ISETP.LT.AND P4, PT, R133, UR26, !P2 ;  /* 0x0000001a85007c0c */ /* 0x000fe4000d781270 */
[C---:B------:R-:W-:Y:S01]  /*6540*/  IADD3 R32, P2, PT, R23.reuse, R20, RZ ;  /* 0x0000001417207210 */ /* 0x040fe20007f5e0ff */
[----:B------:R-:W-:Y:S01]  /*6550*/  VIADD R23, R23, UR9 ;  /* 0x0000000917177c36 */ /* 0x000fe20008000000 */
[----:B--2---:R-:W-:Y:S01]  /*6560*/  PRMT R45, R24, 0x7773, RZ ;  /* 0x00007773182d7816 */ /* 0x004fe200000000ff */
[----:B------:R-:W-:Y:S02]  /*6570*/  VIADD R24, R2, 0x7 ;  /* 0x0000000702187836 */ /* 0x000fe40000000000 */
[----:B------:R-:W-:Y:S01]  /*6580*/  IMAD.X R33, R44, 0x1, R21, P2 ;  /* 0x000000012c217824 */ /* 0x000fe200010e0615 */
[----:B0-----:R-:W-:Y:S01]  /*6590*/  PRMT R47, R28, 0x7773, RZ ;  /* 0x000077731c2f7816 */ /* 0x001fe200000000ff */
[----:B------:R0:W-:Y:S01]  /*65a0*/  @P6 STG.E.U8 desc[UR22][R42.64], R45 ;  /* 0x0000002d2a006986 */ /* 0x0001e2000c101116 */
[----:B------:R-:W-:-:S02]  /*65b0*/  SHF.R.S32.HI R28, RZ, 0x1f, R23 ;  /* 0x0000001fff1c7819 */ /* 0x000fc40000011417 */
[-C--:B------:R-:W-:Y:S01]  /*65c0*/  IADD3 R34, P6, PT, R23, R3.reuse, RZ ;  /* 0x0000000317227210 */ /* 0x080fe20007fde0ff */
[----:B------:R2:W-:Y:S01]  /*65d0*/  @P4 STG.E.U8 desc[UR22][R32.64], R47 ;  /* 0x0000002f20004986 */ /* 0x0005e2000c101116 */
[----:B----4-:R-:W-:Y:S02]  /*65e0*/  ISETP.LT.AND P4, PT, R133, UR20, !P1 ;  /* 0x0000001485007c0c */ /* 0x010fe4000cf81270 */
[C---:B------:R-:W-:Y:S01]  /*65f0*/  IADD3 R36, P1, PT, R23.reuse, R20, RZ ;  /* 0x0000001417247210 */ /* 0x040fe20007f3e0ff */
[----:B------:R-:W-:Y:S01]  /*6600*/  IMAD.X R35, R28, 0x1, R0, P6 ;  /* 0x000000011c237824 */ /* 0x000fe200030e0600 */
[----:B------:R-:W-:Y:S01]  /*6610*/  ISETP.GE.AND P2, PT, R24, UR31, PT ;  /* 0x0000001f18007c0c */ /* 0x000fe2000bf46270 */
[----:B------:R-:W-:Y:S01]  /*6620*/  VIADD R24, R23, UR9 ;  /* 0x0000000917187c36 */ /* 0x000fe20008000000 */
[----:B------:R-:W-:Y:S01]  /*6630*/  ISETP.LT.AND P6, PT, R132, UR18, !P0 ;  /* 0x0000001284007c0c */ /* 0x000fe2000c7c1270 */
[----:B------:R-:W-:Y:S01]  /*6640*/  IMAD.X R37, R28, 0x1, R21, P1 ;  /* 0x000000011c257824 */ /* 0x000fe200008e0615 */
[----:B0-----:R-:W-:Y:S01]  /*6650*/  PRMT R43, R25, 0x7770, RZ ;  /* 0x00007770192b7816 */ /* 0x001fe200000000ff */
[----:B------:R-:W-:Y:S01]  /*6660*/  VIADD R23, R2, 0x8 ;  /* 0x0000000802177836 */ /* 0x000fe20000000000 */
[----:B------:R-:W-:Y:S01]  /*6670*/  PRMT R45, R29, 0x7770, RZ ;  /* 0x000077701d2d7816 */ /* 0x000fe200000000ff */
[----:B------:R-:W0:Y:S01]  /*6680*/  LDCU UR18, c[0x0][0x398] ;  /* 0x00007300ff1277ac */ /* 0x000e220008000800 */
[----:B------:R-:W-:Y:S01]  /*6690*/  SHF.R.S32.HI R40, RZ, 0x1f, R24 ;  /* 0x0000001fff287819 */ /* 0x000fe20000011418 */
[----:B------:R3:W-:Y:S01]  /*66a0*/  @P5 STG.E.U8 desc[UR22][R34.64], R43 ;  /* 0x0000002b22005986 */ /* 0x0007e2000c101116 */
[----:B------:R-:W-:-:S02]  /*66b0*/  IADD3 R38, P5, PT, R24, R3, RZ ;  /* 0x0000000318267210 */ /* 0x000fc40007fbe0ff */
[----:B------:R-:W-:Y:S01]  /*66c0*/  PRMT R41, R25, 0x7771, RZ ;  /* 0x0000777119297816 */ /* 0x000fe200000000ff */
[----:B------:R4:W-:Y:S01]  /*66d0*/  @P4 STG.E.U8 desc[UR22][R36.64], R45 ;  /* 0x0000002d24004986 */ /* 0x0009e2000c101116 */
[----:B------:R-:W-:Y:S01]  /*66e0*/  ISETP.LT.AND P4, PT, R133, UR16, !P0 ;  /* 0x0000001085007c0c */ /* 0x000fe2000c781270 */
[--C-:B------:R-:W-:Y:S01]  /*66f0*/  IMAD.X R39, R40, 0x1, R0.reuse, P5 ;  /* 0x0000000128277824 */ /* 0x100fe200028e0600 */
[CC--:B--2---:R-:W-:Y:S01]  /*6700*/  IADD3 R32, P0, PT, R24.reuse, R20.reuse, RZ ;  /* 0x0000001418207210 */ /* 0x0c4fe20007f1e0ff */
[----:B------:R-:W2:Y:S01]  /*6710*/  LDCU UR16, c[0x0][0x398] ;  /* 0x00007300ff1077ac */ /* 0x000ea20008000800 */
[----:B------:R-:W-:Y:S01]  /*6720*/  ISETP.GE.AND P1, PT, R23, UR31, PT ;  /* 0x0000001f17007c0c */ /* 0x000fe2000bf26270 */
[----:B------:R-:W-:Y:S01]  /*6730*/  VIADD R23, R24, UR9 ;  /* 0x0000000918177c36 */ /* 0x000fe20008000000 */
[----:B------:R-:W-:Y:S01]  /*6740*/  ISETP.LT.AND P5, PT, R132, UR32, !P3 ;  /* 0x0000002084007c0c */ /* 0x000fe2000dfa1270 */
[----:B------:R-:W-:Y:S01]  /*6750*/  IMAD.X R33, R40, 0x1, R21, P0 ;  /* 0x0000000128217824 */ /* 0x000fe200000e0615 */
[----:B---3--:R-:W-:Y:S01]  /*6760*/  PRMT R43, R29, 0x7771, RZ ;  /* 0x000077711d2b7816 */ /* 0x008fe200000000ff */
[----:B------:R3:W-:Y:S01]  /*6770*/  @P6 STG.E.U8 desc[UR22][R38.64], R41 ;  /* 0x0000002926006986 */ /* 0x0007e2000c101116 */
[----:B------:R-:W-:Y:S01]  /*6780*/  SHF.R.S32.HI R28, RZ, 0x1f, R23 ;  /* 0x0000001fff1c7819 */ /* 0x000fe20000011417 */
[----:B------:R-:W-:Y:S01]  /*6790*/  VIADD R24, R2, 0x9 ;  /* 0x0000000902187836 */ /* 0x000fe20000000000 */
[----:B------:R-:W-:Y:S01]  /*67a0*/  IADD3 R34, P6, PT, R23, R3, RZ ;  /* 0x0000000317227210 */ /* 0x000fe20007fde0ff */
[----:B------:R0:W-:Y:S01]  /*67b0*/  @P4 STG.E.U8 desc[UR22][R32.64], R43 ;  /* 0x0000002b20004986 */ /* 0x0001e2000c101116 */
[----:B------:R-:W-:Y:S01]  /*67c0*/  ISETP.LT.AND P4, PT, R133, UR4, !P3 ;  /* 0x0000000485007c0c */ /* 0x000fe2000df81270 */
[----:B------:R-:W1:Y:S01]  /*67d0*/  LDCU UR4, c[0x0][0x398] ;  /* 0x00007300ff0477ac */ /* 0x000e620008000800 */
[C---:B----4-:R-:W-:Y:S01]  /*67e0*/  IADD3 R36, P3, PT, R23.reuse, R20, RZ ;  /* 0x0000001417247210 */ /* 0x050fe20007f7e0ff */
[----:B------:R-:W-:Y:S01]  /*67f0*/  IMAD.X R35, R28, 0x1, R0, P6 ;  /* 0x000000011c237824 */ /* 0x000fe200030e0600 */
[----:B------:R-:W-:Y:S01]  /*6800*/  ISETP.GE.AND P0, PT, R24, UR31, PT ;  /* 0x0000001f18007c0c */ /* 0x000fe2000bf06270 */
[----:B------:R-:W-:Y:S01]  /*6810*/  VIADD R24, R23, UR9 ;  /* 0x0000000917187c36 */ /* 0x000fe20008000000 */
[----:B---3--:R-:W-:Y:S01]  /*6820*/  PRMT R41, R25, 0x7772, RZ ;  /* 0x0000777219297816 */ /* 0x008fe200000000ff */
[----:B------:R-:W-:-:S02]  /*6830*/  IMAD.X R37, R28, 0x1, R21, P3 ;  /* 0x000000011c257824 */ /* 0x000fc400018e0615 */
[----:B------:R-:W-:Y:S01]  /*6840*/  VIADD R23, R2, 0xa ;  /* 0x0000000a02177836 */ /* 0x000fe20000000000 */
[----:B0-----:R-:W-:Y:S01]  /*6850*/  PRMT R33, R29, 0x7772, RZ ;  /* 0x000077721d217816 */ /* 0x001fe200000000ff */
[----:B------:R0:W-:Y:S01]  /*6860*/  @P5 STG.E.U8 desc[UR22][R34.64], R41 ;  /* 0x0000002922005986 */ /* 0x0001e2000c101116 */
[----:B-----5:R-:W-:Y:S01]  /*6870*/  ISETP.LT.AND P5, PT, R132, UR6, !P2 ;  /* 0x0000000684007c0c */ /* 0x020fe2000d7a1270 */
[C---:B------:R-:W-:Y:S01]  /*6880*/  VIADD R32, R24.reuse, UR9 ;  /* 0x0000000918207c36 */ /* 0x040fe20008000000 */
[----:B------:R-:W-:Y:S01]  /*6890*/  SHF.R.S32.HI R40, RZ, 0x1f, R24 ;  /* 0x0000001fff287819 */ /* 0x000fe20000011418 */
[----:B------:R3:W-:Y:S01]  /*68a0*/  @P4 STG.E.U8 desc[UR22][R36.64], R33 ;  /* 0x0000002124004986 */ /* 0x0007e2000c101116 */
[-C--:B------:R-:W-:Y:S01]  /*68b0*/  IADD3 R38, P6, PT, R24, R3.reuse, RZ ;  /* 0x0000000318267210 */ /* 0x080fe20007fde0ff */
[----:B------:R-:W4:Y:S01]  /*68c0*/  LDCU UR6, c[0x0][0x398] ;  /* 0x00007300ff0677ac */ /* 0x000f220008000800 */
[----:B-1----:R-:W-:Y:S02]  /*68d0*/  ISETP.LT.AND P4, PT, R133, UR10, !P2 ;  /* 0x0000000a85007c0c */ /* 0x002fe4000d781270 */
[----:B------:R-:W-:Y:S01]  /*68e0*/  ISETP.GE.AND P3, PT, R23, UR31, PT ;  /* 0x0000001f17007c0c */ /* 0x000fe2000bf66270 */
[----:B------:R-:W-:Y:S01]  /*68f0*/  IMAD.X R39, R40, 0x1, R0, P6 ;  /* 0x0000000128277824 */ /* 0x000fe200030e0600 */
[----:B------:R-:W-:Y:S01]  /*6900*/  PRMT R23, R25, 0x7773, RZ ;  /* 0x0000777319177816 */ /* 0x000fe200000000ff */
[----:B------:R-:W1:Y:S01]  /*6910*/  LDCU UR10, c[0x0][0x398] ;  /* 0x00007300ff0a77ac */ /* 0x000e620008000800 */
[----:B------:R-:W-:Y:S01]  /*6920*/  IADD3 R24, P2, PT, R24, R20, RZ ;  /* 0x0000001418187210 */ /* 0x000fe20007f5e0ff */
[----:B0-----:R-:W-:Y:S01]  /*6930*/  VIADD R34, R2, 0xb ;  /* 0x0000000b02227836 */ /* 0x001fe20000000000 */
[----:B------:R-:W-:Y:S01]  /*6940*/  SHF.R.S32.HI R35, RZ, 0x1f, R32 ;  /* 0x0000001fff237819 */ /* 0x000fe20000011420 */
[----:B------:R0:W-:Y:S01]  /*6950*/  @P5 STG.E.U8 desc[UR22][R38.64], R23 ;  /* 0x0000001726005986 */ /* 0x0001e2000c101116 */
[----:B------:R-:W-:Y:S01]  /*6960*/  ISETP.LT.AND P5, PT, R132, UR12, !P1 ;  /* 0x0000000c84007c0c */ /* 0x000fe2000cfa1270 */
[----:B------:R-:W-:Y:S01]  /*6970*/  IMAD.X R25, R40, 0x1, R21, P2 ;  /* 0x0000000128197824 */ /* 0x000fe200010e0615 */
[----:B------:R-:W-:Y:S01]  /*6980*/  IADD3 R28, P6, PT, R32, R3, RZ ;  /* 0x00000003201c7210 */ /* 0x000fe20007fde0ff */
[----:B------:R-:W5:Y:S01]  /*6990*/  LDCU UR12, c[0x0][0x398] ;  /* 0x00007300ff0c77ac */ /* 0x000f620008000800 */
[----:B---3--:R-:W-:Y:S01]  /*69a0*/  PRMT R37, R26, 0x7770, RZ ;  /* 0x000077701a257816 */ /* 0x008fe200000000ff */
[----:B------:R-:W-:Y:S01]  /*69b0*/  VIADD R36, R2, 0xc ;  /* 0x0000000c02247836 */ /* 0x000fe20000000000 */
[----:B------:R-:W-:-:S02]  /*69c0*/  ISETP.GE.AND P2, PT, R34, UR31, PT ;  /* 0x0000001f22007c0c */ /* 0x000fc4000bf46270 */
[----:B0-----:R-:W-:Y:S01]  /*69d0*/  PRMT R39, R29, 0x7773, RZ ;  /* 0x000077731d277816 */ /* 0x001fe200000000ff */
[C---:B------:R-:W-:Y:S02]  /*69e0*/  VIADD R23, R32.reuse, UR9 ;  /* 0x0000000920177c36 */ /* 0x040fe40008000000 */
[----:B------:R-:W-:Y:S02]  /*69f0*/  IMAD.X R29, R35, 0x1, R0, P6 ;  /* 0x00000001231d7824 */ /* 0x000fe400030e0600 */
[----:B------:R0:W-:Y:S01]  /*6a00*/  @P4 STG.E.U8 desc[UR22][R24.64], R39 ;  /* 0x0000002718004986 */ /* 0x0001e2000c101116 */
[----:B------:R-:W-:Y:S01]  /*6a10*/  ISETP.LT.AND P4, PT, R133, UR4, !P1 ;  /* 0x0000000485007c0c */ /* 0x000fe2000cf81270 */
[----:B------:R-:W3:Y:S01]  /*6a20*/  LDCU UR4, c[0x0][0x398] ;  /* 0x00007300ff0477ac */ /* 0x000ee20008000800 */
[----:B------:R-:W-:Y:S01]  /*6a30*/  IADD3 R32, P1, PT, R32, R20, RZ ;  /* 0x0000001420207210 */ /* 0x000fe20007f3e0ff */
[----:B------:R1:W-:Y:S01]  /*6a40*/  @P5 STG.E.U8 desc[UR22][R28.64], R37 ;  /* 0x000000251c005986 */ /* 0x0003e2000c101116 */
[----:B----4-:R-:W-:Y:S01]  /*6a50*/  ISETP.LT.AND P5, PT, R132, UR6, !P0 ;  /* 0x0000000684007c0c */ /* 0x010fe2000c7a1270 */
[----:B------:R-:W4:Y:S01]  /*6a60*/  LDCU UR6, c[0x0][0x398] ;  /* 0x00007300ff0677ac */ /* 0x000f220008000800 */
[----:B------:R-:W-:Y:S01]  /*6a70*/  SHF.R.S32.HI R38, RZ, 0x1f, R23 ;  /* 0x0000001fff267819 */ /* 0x000fe20000011417 */
[----:B------:R-:W-:Y:S01]  /*6a80*/  IMAD.X R33, R35, 0x1, R21, P1 ;  /* 0x0000000123217824 */ /* 0x000fe200008e0615 */
[----:B------:R-:W-:-:S02]  /*6a90*/  IADD3 R34, P6, PT, R23, R3, RZ ;  /* 0x0000000317227210 */ /* 0x000fc40007fde0ff */
[----:B------:R-:W-:Y:S01]  /*6aa0*/  ISETP.GE.AND P1, PT, R36, UR31, PT ;  /* 0x0000001f24007c0c */ /* 0x000fe2000bf26270 */
[----:B------:R-:W-:Y:S01]  /*6ab0*/  VIADD R36, R23, UR9 ;  /* 0x0000000917247c36 */ /* 0x000fe20008000000 */
[----:B0-----:R-:W-:Y:S01]  /*6ac0*/  PRMT R39, R30, 0x7770, RZ ;  /* 0x000077701e277816 */ /* 0x001fe200000000ff */
[----:B------:R-:W-:Y:S01]  /*6ad0*/  IMAD.X R35, R38, 0x1, R0, P6 ;  /* 0x0000000126237824 */ /* 0x000fe200030e0600 */
[----:B-1----:R-:W-:-:S03]  /*6ae0*/  PRMT R37, R26, 0x7771, RZ ;  /* 0x000077711a257816 */ /* 0x002fc600000000ff */
[----:B------:R0:W-:Y:S01]  /*6af0*/  @P4 STG.E.U8 desc[UR22][R32.64], R39 ;  /* 0x0000002720004986 */ /* 0x0001e2000c101116 */
[----:B------:R-:W-:Y:S01]  /*6b00*/  ISETP.LT.AND P4, PT, R133, UR10, !P0 ;  /* 0x0000000a85007c0c */ /* 0x000fe2000c781270 */
[----:B------:R-:W1:Y:S01]  /*6b10*/  LDCU UR10, c[0x0][0x398] ;  /* 0x00007300ff0a77ac */ /* 0x000e620008000800 */
[----:B------:R-:W-:Y:S01]  /*6b20*/  IADD3 R24, P0, PT, R23, R20, RZ ;  /* 0x0000001417187210 */ /* 0x000fe20007f1e0ff */
[----:B------:R2:W-:Y:S01]  /*6b30*/  @P5 STG.E.U8 desc[UR22][R34.64], R37 ;  /* 0x0000002522005986 */ /* 0x0005e2000c101116 */
[----:B-----5:R-:W-:Y:S01]  /*6b40*/  ISETP.LT.AND P5, PT, R132, UR12, !P3 ;  /* 0x0000000c84007c0c */ /* 0x020fe2000dfa1270 */
[----:B------:R-:W-:Y:S01]  /*6b50*/  VIADD R23, R2, 0xd ;  /* 0x0000000d02177836 */ /* 0x000fe20000000000 */
[----:B------:R-:W-:Y:S01]  /*6b60*/  SHF.R.S32.HI R40, RZ, 0x1f, R36 ;  /* 0x0000001fff287819 */ /* 0x000fe20000011424 */
[----:B------:R-:W-:Y:S01]  /*6b70*/  IMAD.X R25, R38, 0x1, R21, P0 ;  /* 0x0000000126197824 */ /* 0x000fe200000e0615 */
[C---:B------:R-:W-:Y:S01]  /*6b80*/  IADD3 R28, P6, PT, R36.reuse, R3, RZ ;  /* 0x00000003241c7210 */ /* 0x040fe20007fde0ff */
[----:B------:R-:W5:Y:S01]  /*6b90*/  LDCU UR12, c[0x0][0x398] ;  /* 0x00007300ff0c77ac */ /* 0x000f620008000800 */
[----:B------:R-:W-:Y:S01]  /*6ba0*/  ISETP.GE.AND P0, PT, R23, UR31, PT ;  /* 0x0000001f17007c0c */ /* 0x000fe2000bf06270 */
[----:B------:R-:W-:Y:S01]  /*6bb0*/  VIADD R23, R36, UR9 ;  /* 0x0000000924177c36 */ /* 0x000fe20008000000 */
[----:B0-----:R-:W-:Y:S01]  /*6bc0*/  PRMT R39, R30, 0x7771, RZ ;  /* 0x000077711e277816 */ /* 0x001fe200000000ff */
[----:B------:R-:W-:Y:S01]  /*6bd0*/  IMAD.X R29, R40, 0x1, R0, P6 ;  /* 0x00000001281d7824 */ /* 0x000fe200030e0600 */
[----:B--2---:R-:W-:Y:S01]  /*6be0*/  PRMT R37, R26, 0x7772, RZ ;  /* 0x000077721a257816 */ /* 0x004fe200000000ff */
[----:B------:R-:W-:-:S02]  /*6bf0*/  VIADD R35, R2, 0xe ;  /* 0x0000000e02237836 */ /* 0x000fc40000000000 */
[----:B------:R0:W-:Y:S01]  /*6c00*/  @P4 STG.E.U8 desc[UR22][R24.64], R39 ;  /* 0x0000002718004986 */ /* 0x0001e2000c101116 */
[----:B---3--:R-:W-:Y:S01]  /*6c10*/  ISETP.LT.AND P4, PT, R133, UR4, !P3 ;  /* 0x0000000485007c0c */ /* 0x008fe2000df81270 */
[----:B------:R-:W2:Y:S01]  /*6c20*/  LDCU UR4, c[0x0][0x398] ;  /* 0x00007300ff0477ac */ /* 0x000ea20008000800 */
[----:B------:R-:W-:Y:S01]  /*6c30*/  IADD3 R32, P3, PT, R36, R20, RZ ;  /* 0x0000001424207210 */ /* 0x000fe20007f7e0ff */
[----:B------:R3:W-:Y:S01]  /*6c40*/  @P5 STG.E.U8 desc[UR22][R28.64], R37 ;  /* 0x000000251c005986 */ /* 0x0007e2000c101116 */
[----:B----4-:R-:W-:Y:S01]  /*6c50*/  ISETP.LT.AND P5, PT, R132, UR6, !P2 ;  /* 0x0000000684007c0c */ /* 0x010fe2000d7a1270 */
[----:B------:R-:W4:Y:S01]  /*6c60*/  LDCU UR6, c[0x0][0x398] ;  /* 0x00007300ff0677ac */ /* 0x000f220008000800 */
[----:B------:R-:W-:Y:S01]  /*6c70*/  SHF.R.S32.HI R36, RZ, 0x1f, R23 ;  /* 0x0000001fff247819 */ /* 0x000fe20000011417 */
[----:B------:R-:W-:Y:S01]  /*6c80*/  IMAD.X R33, R40, 0x1, R21, P3 ;  /* 0x0000000128217824 */ /* 0x000fe200018e0615 */
[----:B------:R-:W-:Y:S02]  /*6c90*/  IADD3 R34, P6, PT, R23, R3, RZ ;  /* 0x0000000317227210 */ /* 0x000fe40007fde0ff */
[----:B------:R-:W-:-:S02]  /*6ca0*/  ISETP.GE.AND P3, PT, R35, UR31, PT ;  /* 0x0000001f23007c0c */ /* 0x000fc4000bf66270 */
[----:B0-----:R-:W-:Y:S01]  /*6cb0*/  PRMT R39, R30, 0x7772, RZ ;  /* 0x000077721e277816 */ /* 0x001fe200000000ff */
[----:B------:R-:W-:Y:S01]  /*6cc0*/  IMAD.X R35, R36, 0x1, R0, P6 ;  /* 0x0000000124237824 */ /* 0x000fe200030e0600 */
[----:B---3--:R-:W-:Y:S01]  /*6cd0*/  PRMT R37, R26, 0x7773, RZ ;  /* 0x000077731a257816 */ /* 0x008fe200000000ff */
[----:B------:R-:W-:Y:S02]  /*6ce0*/  VIADD R26, R23, UR9 ;  /* 0x00000009171a7c36 */ /* 0x000fe40008000000 */
[----:B------:R0:W-:Y:S01]  /*6cf0*/  @P4 STG.E.U8 desc[UR22][R32.64], R39 ;  /* 0x0000002720004986 */ /* 0x0001e2000c101116 */
[----:B-1----:R-:W-:Y:S01]  /*6d00*/  ISETP.LT.AND P4, PT, R133, UR10, !P2 ;  /* 0x0000000a85007c0c */ /* 0x002fe2000d781270 */
        /* <DEDUP_REMOVED lines=13> */
[----:B---3--:R-:W-:-:S03]  /*6de0*/  PRMT R37, R27, 0x7770, RZ ;  /* 0x000077701b257816 */ /* 0x008fc600000000ff */
[----:B------:R0:W-:Y:S01]  /*6df0*/  @P4 STG.E.U8 desc[UR22][R24.64], R39 ;  /* 0x0000002718004986 */ /* 0x0001e2000c101116 */
[----:B--2---:R-:W-:Y:S01]  /*6e00*/  ISETP.LT.AND P4, PT, R133, UR4, !P1 ;  /* 0x0000000485007c0c */ /* 0x004fe2000cf81270 */
[----:B------:R-:W2:Y:S01]  /*6e10*/  LDCU UR4, c[0x0][0x39c] ;  /* 0x00007380ff0477ac */ /* 0x000ea20008000800 */
[----:B------:R-:W-:Y:S01]  /*6e20*/  IADD3 R32, P1, PT, R26, R20, RZ ;  /* 0x000000141a207210 */ /* 0x000fe20007f3e0ff */
[----:B------:R-:W-:Y:S01]  /*6e30*/  VIADD R26, R2, 0x10 ;  /* 0x00000010021a7836 */ /* 0x000fe20000000000 */
[----:B------:R3:W-:Y:S01]  /*6e40*/  @P5 STG.E.U8 desc[UR22][R28.64], R37 ;  /* 0x000000251c005986 */ /* 0x0007e2000c101116 */
[----:B----4-:R-:W-:Y:S01]  /*6e50*/  ISETP.LT.AND P5, PT, R132, UR6, !P0 ;  /* 0x0000000684007c0c */ /* 0x010fe2000c7a1270 */
[----:B------:R-:W4:Y:S01]  /*6e60*/  LDCU UR6, c[0x0][0x398] ;  /* 0x00007300ff0677ac */ /* 0x000f220008000800 */
[----:B------:R-:W-:Y:S01]  /*6e70*/  IMAD.X R33, R38, 0x1, R21, P1 ;  /* 0x0000000126217824 */ /* 0x000fe200008e0615 */
[----:B------:R-:W-:Y:S01]  /*6e80*/  ISETP.GE.AND P1, PT, R26, UR31, PT ;  /* 0x0000001f1a007c0c */ /* 0x000fe2000bf26270 */
[----:B------:R-:W-:Y:S01]  /*6e90*/  VIADD R26, R23, UR9 ;  /* 0x00000009171a7c36 */ /* 0x000fe20008000000 */
[----:B------:R-:W-:-:S02]  /*6ea0*/  SHF.R.S32.HI R30, RZ, 0x1f, R23 ;  /* 0x0000001fff1e7819 */ /* 0x000fc40000011417 */
[----:B0-----:R-:W-:Y:S02]  /*6eb0*/  PRMT R39, R31, 0x7770, RZ ;  /* 0x000077701f277816 */ /* 0x001fe400000000ff */
[-C--:B------:R-:W-:Y:S02]  /*6ec0*/  IADD3 R34, P6, PT, R23, R3.reuse, RZ ;  /* 0x0000000317227210 */ /* 0x080fe40007fde0ff */
[----:B---3--:R-:W-:Y:S01]  /*6ed0*/  PRMT R37, R27, 0x7771, RZ ;  /* 0x000077711b257816 */ /* 0x008fe200000000ff */
[----:B------:R0:W-:Y:S01]  /*6ee0*/  @P4 STG.E.U8 desc[UR22][R32.64], R39 ;  /* 0x0000002720004986 */ /* 0x0001e2000c101116 */
[----:B-1----:R-:W-:Y:S01]  /*6ef0*/  ISETP.LT.AND P4, PT, R133, UR10, !P0 ;  /* 0x0000000a85007c0c */ /* 0x002fe2000c781270 */
[----:B------:R-:W-:Y:S01]  /*6f00*/  IMAD.X R35, R30, 0x1, R0, P6 ;  /* 0x000000011e237824 */ /* 0x000fe200030e0600 */
[-C--:B------:R-:W-:Y:S01]  /*6f10*/  IADD3 R24, P0, PT, R23, R20.reuse, RZ ;  /* 0x0000001417187210 */ /* 0x080fe20007f1e0ff */
[----:B------:R-:W-:Y:S01]  /*6f20*/  VIADD R23, R2, 0x11 ;  /* 0x0000001102177836 */ /* 0x000fe20000000000 */
[----:B------:R-:W-:Y:S01]  /*6f30*/  SHF.R.S32.HI R36, RZ, 0x1f, R26 ;  /* 0x0000001fff247819 */ /* 0x000fe2000001141a */
[----:B------:R-:W1:Y:S01]  /*6f40*/  LDCU UR10, c[0x0][0x398] ;  /* 0x00007300ff0a77ac */ /* 0x000e620008000800 */
[----:B------:R3:W-:Y:S01]  /*6f50*/  @P5 STG.E.U8 desc[UR22][R34.64], R37 ;  /* 0x0000002522005986 */ /* 0x0007e2000c101116 */
[----:B------:R-:W-:Y:S01]  /*6f60*/  IMAD.X R25, R30, 0x1, R21, P0 ;  /* 0x000000011e197824 */ /* 0x000fe200000e0615 */
[----:B--2---:R-:W-:Y:S01]  /*6f70*/  ISETP.GE.AND P0, PT, R23, UR4, PT ;  /* 0x0000000417007c0c */ /* 0x004fe2000bf06270 */
[----:B------:R-:W2:Y:S01]  /*6f80*/  LDCU UR4, c[0x0][0x39c] ;  /* 0x00007380ff0477ac */ /* 0x000ea20008000800 */
[----:B-----5:R-:W-:Y:S01]  /*6f90*/  ISETP.LT.AND P5, PT, R132, UR12, !P3 ;  /* 0x0000000c84007c0c */ /* 0x020fe2000dfa1270 */
[----:B------:R-:W-:Y:S01]  /*6fa0*/  VIADD R30, R2, 0x12 ;  /* 0x00000012021e7836 */ /* 0x000fe20000000000 */
[----:B0-----:R-:W-:Y:S01]  /*6fb0*/  PRMT R39, R31, 0x7771, RZ ;  /* 0x000077711f277816 */ /* 0x001fe200000000ff */
[C---:B------:R-:W-:Y:S01]  /*6fc0*/  VIADD R23, R26.reuse, UR9 ;  /* 0x000000091a177c36 */ /* 0x040fe20008000000 */
[----:B------:R-:W-:Y:S01]  /*6fd0*/  IADD3 R28, P6, PT, R26, R3, RZ ;  /* 0x000000031a1c7210 */ /* 0x000fe20007fde0ff */
[----:B------:R-:W0:Y:S02]  /*6fe0*/  LDCU UR12, c[0x0][0x398] ;  /* 0x00007300ff0c77ac */ /* 0x000e240008000800 */
[----:B------:R-:W-:Y:S01]  /*6ff0*/  @P4 STG.E.U8 desc[UR22][R24.64], R39 ;  /* 0x0000002718004986 */ /* 0x000fe2000c101116 */
[----:B------:R-:W-:Y:S01]  /*7000*/  ISETP.LT.AND P4, PT, R133, UR14, !P3 ;  /* 0x0000000e85007c0c */ /* 0x000fe2000df81270 */
[----:B------:R-:W-:Y:S01]  /*7010*/  IMAD.X R29, R36, 0x1, R0, P6 ;  /* 0x00000001241d7824 */ /* 0x000fe200030e0600 */
[----:B------:R-:W-:Y:S01]  /*7020*/  IADD3 R32, P3, PT, R26, R20, RZ ;  /* 0x000000141a207210 */ /* 0x000fe20007f7e0ff */
[----:B------:R-:W5:Y:S01]  /*7030*/  LDCU UR14, c[0x0][0x398] ;  /* 0x00007300ff0e77ac */ /* 0x000f620008000800 */
[----:B---3--:R-:W-:-:S02]  /*7040*/  PRMT R37, R27, 0x7772, RZ ;  /* 0x000077721b257816 */ /* 0x008fc400000000ff */
[----:B------:R-:W-:Y:S01]  /*7050*/  SHF.R.S32.HI R26, RZ, 0x1f, R23 ;  /* 0x0000001fff1a7819 */ /* 0x000fe20000011417 */
[----:B------:R-:W-:Y:S01]  /*7060*/  IMAD.X R33, R36, 0x1, R21, P3 ;  /* 0x0000000124217824 */ /* 0x000fe200018e0615 */
[----:B------:R-:W-:Y:S01]  /*7070*/  IADD3 R34, P6, PT, R23, R3, RZ ;  /* 0x0000000317227210 */ /* 0x000fe20007fde0ff */
[----:B------:R3:W-:Y:S01]  /*7080*/  @P5 STG.E.U8 desc[UR22][R28.64], R37 ;  /* 0x000000251c005986 */ /* 0x0007e2000c101116 */
[----:B--2---:R-:W-:Y:S01]  /*7090*/  ISETP.GE.AND P3, PT, R30, UR4, PT ;  /* 0x000000041e007c0c */ /* 0x004fe2000bf66270 */
[----:B------:R-:W2:Y:S01]  /*70a0*/  LDCU UR4, c[0x0][0x39c] ;  /* 0x00007380ff0477ac */ /* 0x000ea20008000800 */
[----:B----4-:R-:W-:Y:S01]  /*70b0*/  ISETP.LT.AND P5, PT, R132, UR6, !P2 ;  /* 0x0000000684007c0c */ /* 0x010fe2000d7a1270 */
[----:B------:R-:W-:Y:S01]  /*70c0*/  IMAD.X R35, R26, 0x1, R0, P6 ;  /* 0x000000011a237824 */ /* 0x000fe200030e0600 */
[----:B------:R-:W4:Y:S01]  /*70d0*/  LDCU UR6, c[0x0][0x398] ;  /* 0x00007300ff0677ac */ /* 0x000f220008000800 */
[----:B---3--:R-:W-:Y:S01]  /*70e0*/  PRMT R37, R31, 0x7772, RZ ;  /* 0x000077721f257816 */ /* 0x008fe200000000ff */
[----:B------:R-:W-:Y:S01]  /*70f0*/  VIADD R28, R23, UR9 ;  /* 0x00000009171c7c36 */ /* 0x000fe20008000000 */
[----:B------:R-:W-:-:S03]  /*7100*/  PRMT R29, R27, 0x7773, RZ ;  /* 0x000077731b1d7816 */ /* 0x000fc600000000ff */
[----:B------:R3:W-:Y:S01]  /*7110*/  @P4 STG.E.U8 desc[UR22][R32.64], R37 ;  /* 0x0000002520004986 */ /* 0x0007e2000c101116 */
[----:B------:R-:W-:Y:S01]  /*7120*/  ISETP.LT.AND P4, PT, R133, UR16, !P2 ;  /* 0x0000001085007c0c */ /* 0x000fe2000d781270 */
[----:B------:R-:W4:Y:S01]  /*7130*/  LDCU UR16, c[0x0][0x398] ;  /* 0x00007300ff1077ac */ /* 0x000f220008000800 */
[-C--:B------:R-:W-:Y:S01]  /*7140*/  IADD3 R24, P2, PT, R23, R20.reuse, RZ ;  /* 0x0000001417187210 */ /* 0x080fe20007f5e0ff */
[----:B------:R-:W-:Y:S01]  /*7150*/  VIADD R23, R2, 0x13 ;  /* 0x0000001302177836 */ /* 0x000fe20000000000 */
[----:B------:R0:W-:Y:S01]  /*7160*/  @P5 STG.E.U8 desc[UR22][R34.64], R29 ;  /* 0x0000001d22005986 */ /* 0x0001e2000c101116 */
[----:B-1----:R-:W-:Y:S01]  /*7170*/  ISETP.LT.AND P5, PT, R132, UR10, !P1 ;  /* 0x0000000a84007c0c */ /* 0x002fe2000cfa1270 */
[----:B------:R-:W1:Y:S01]  /*7180*/  LDCU UR10, c[0x0][0x398] ;  /* 0x00007300ff0a77ac */ /* 0x000e620008000800 */
[----:B------:R-:W-:Y:S01]  /*7190*/  IMAD.X R25, R26, 0x1, R21, P2 ;  /* 0x000000011a197824 */ /* 0x000fe200010e0615 */
[----:B--2---:R-:W-:Y:S01]  /*71a0*/  ISETP.GE.AND P2, PT, R23, UR4, PT ;  /* 0x0000000417007c0c */ /* 0x004fe2000bf46270 */
[----:B------:R-:W-:Y:S01]  /*71b0*/  VIADD R23, R28, UR9 ;  /* 0x000000091c177c36 */ /* 0x000fe20008000000 */
[----:B------:R-:W2:Y:S01]  /*71c0*/  LDCU UR4, c[0x0][0x39c] ;  /* 0x00007380ff0477ac */ /* 0x000ea20008000800 */
[----:B---3--:R-:W-:Y:S01]  /*71d0*/  PRMT R33, R31, 0x7773, RZ ;  /* 0x000077731f217816 */ /* 0x008fe200000000ff */
[----:B------:R-:W-:Y:S01]  /*71e0*/  VIADD R31, R2, 0x14 ;  /* 0x00000014021f7836 */ /* 0x000fe20000000000 */
[----:B------:R-:W-:Y:S01]  /*71f0*/  SHF.R.S32.HI R30, RZ, 0x1f, R28 ;  /* 0x0000001fff1e7819 */ /* 0x000fe2000001141c */
[----:B------:R-:W-:Y:S01]  /*7200*/  VIADD R32, R23, UR9 ;  /* 0x0000000917207c36 */ /* 0x000fe20008000000 */
[C---:B------:R-:W-:Y:S01]  /*7210*/  IADD3 R26, P6, PT, R28.reuse, R3, RZ ;  /* 0x000000031c1a7210 */ /* 0x040fe20007fde0ff */
[----:B------:R3:W-:Y:S01]  /*7220*/  @P4 STG.E.U8 desc[UR22][R24.64], R33 ;  /* 0x0000002118004986 */ /* 0x0007e2000c101116 */
[----:B0-----:R-:W-:Y:S01]  /*7230*/  ISETP.LT.AND P4, PT, R133, UR12, !P1 ;  /* 0x0000000c85007c0c */ /* 0x001fe2000cf81270 */
[----:B------:R-:W0:Y:S01]  /*7240*/  LDCU UR12, c[0x0][0x398] ;  /* 0x00007300ff0c77ac */ /* 0x000e220008000800 */
[----:B------:R-:W-:Y:S01]  /*7250*/  IADD3 R28, P1, PT, R28, R20, RZ ;  /* 0x000000141c1c7210 */ /* 0x000fe20007f3e0ff */
[----:B------:R-:W-:Y:S01]  /*7260*/  IMAD.X R27, R30, 0x1, R0, P6 ;  /* 0x000000011e1b7824 */ /* 0x000fe200030e0600 */
[----:B------:R-:W-:-:S02]  /*7270*/  PRMT R35, R12, 0x7770, RZ ;  /* 0x000077700c237816 */ /* 0x000fc400000000ff */
[----:B------:R-:W-:Y:S01]  /*7280*/  SHF.R.S32.HI R34, RZ, 0x1f, R23 ;  /* 0x0000001fff227819 */ /* 0x000fe20000011417 */
[----:B------:R-:W-:Y:S01]  /*7290*/  IMAD.X R29, R30, 0x1, R21, P1 ;  /* 0x000000011e1d7824 */ /* 0x000fe200008e0615 */
[----:B------:R-:W-:Y:S01]  /*72a0*/  IADD3 R30, P6, PT, R23, R3, RZ ;  /* 0x00000003171e7210 */ /* 0x000fe20007fde0ff */
[----:B------:R0:W-:Y:S01]  /*72b0*/  @P5 STG.E.U8 desc[UR22][R26.64], R35 ;  /* 0x000000231a005986 */ /* 0x0001e2000c101116 */
[----:B----4-:R-:W-:Y:S01]  /*72c0*/  ISETP.LT.AND P5, PT, R132, UR6, !P0 ;  /* 0x0000000684007c0c */ /* 0x010fe2000c7a1270 */
[----:B------:R-:W4:Y:S01]  /*72d0*/  LDCU UR6, c[0x0][0x398] ;  /* 0x00007300ff0677ac */ /* 0x000f220008000800 */
[----:B--2---:R-:W-:Y:S01]  /*72e0*/  ISETP.GE.AND P1, PT, R31, UR4, PT ;  /* 0x000000041f007c0c */ /* 0x004fe2000bf26270 */
[----:B------:R-:W-:Y:S01]  /*72f0*/  IMAD.X R31, R34, 0x1, R0, P6 ;  /* 0x00000001221f7824 */ /* 0x000fe200030e0600 */
[----:B---3--:R-:W-:Y:S01]  /*7300*/  PRMT R33, R12, 0x7771, RZ ;  /* 0x000077710c217816 */ /* 0x008fe200000000ff */
[----:B------:R-:W2:Y:S01]  /*7310*/  LDCU UR4, c[0x0][0x39c] ;  /* 0x00007380ff0477ac */ /* 0x000ea20008000800 */
[----:B------:R-:W-:-:S02]  /*7320*/  SHF.R.S32.HI R36, RZ, 0x1f, R32 ;  /* 0x0000001fff247819 */ /* 0x000fc40000011420 */
[----:B0-----:R-:W-:Y:S02]  /*7330*/  PRMT R35, R16, 0x7770, RZ ;  /* 0x0000777010237816 */ /* 0x001fe400000000ff */
[----:B------:R-:W-:-:S03]  /*7340*/  IADD3 R26, P6, PT, R32, R3, RZ ;  /* 0x00000003201a7210 */ /* 0x000fc60007fde0ff */
[----:B------:R0:W-:Y:S01]  /*7350*/  @P4 STG.E.U8 desc[UR22][R28.64], R35 ;  /* 0x000000231c004986 */ /* 0x0001e2000c101116 */
[----:B-----5:R-:W-:Y:S01]  /*7360*/  ISETP.LT.AND P4, PT, R133, UR14, !P0 ;  /* 0x0000000e85007c0c */ /* 0x020fe2000c781270 */
[----:B------:R-:W-:Y:S01]  /*7370*/  IMAD.X R27, R36, 0x1, R0, P6 ;  /* 0x00000001241b7824 */ /* 0x000fe200030e0600 */
        /* <DEDUP_REMOVED lines=9> */
[----:B0-----:R-:W-:Y:S01]  /*7410*/  PRMT R35, R16, 0x7771, RZ ;  /* 0x0000777110237816 */ /* 0x001fe200000000ff */
[----:B------:R-:W0:Y:S04]  /*7420*/  LDCU UR14, c[0x0][0x398] ;  /* 0x00007300ff0e77ac */ /* 0x000e280008000800 */
[----:B------:R5:W-:Y:S01]  /*7430*/  @P4 STG.E.U8 desc[UR22][R24.64], R35 ;  /* 0x0000002318004986 */ /* 0x000be2000c101116 */
[----:B------:R-:W-:Y:S01]  /*7440*/  ISETP.LT.AND P4, PT, R133, UR16, !P3 ;  /* 0x0000001085007c0c */ /* 0x000fe2000df81270 */
[----:B---3--:R-:W-:Y:S01]  /*7450*/  VIADD R31, R2, 0x16 ;  /* 0x00000016021f7836 */ /* 0x008fe20000000000 */
[----:B------:R-:W-:Y:S01]  /*7460*/  IADD3 R28, P3, PT, R32, R20, RZ ;  /* 0x00000014201c7210 */ /* 0x000fe20007f7e0ff */
[----:B------:R-:W3:Y:S01]  /*7470*/  LDCU UR16, c[0x0][0x398] ;  /* 0x00007300ff1077ac */ /* 0x000ee20008000800 */
        /* <DEDUP_REMOVED lines=9> */
[----:B-----5:R-:W-:Y:S01]  /*7510*/  PRMT R35, R16, 0x7772, RZ ;  /* 0x0000777210237816 */ /* 0x020fe200000000ff */
[----:B------:R-:W2:Y:S04]  /*7520*/  LDCU UR4, c[0x0][0x39c] ;  /* 0x00007380ff0477ac */ /* 0x000ea80008000800 */
[----:B------:R-:W-:Y:S01]  /*7530*/  @P4 STG.E.U8 desc[UR22][R28.64], R35 ;  /* 0x000000231c004986 */ /* 0x000fe2000c101116 */
[----:B------:R-:W-:Y:S01]  /*7540*/  ISETP.LT.AND P4, PT, R133, UR12, !P2 ;  /* 0x0000000c85007c0c */ /* 0x000fe2000d781270 */
[----:B------:R-:W5:Y:S01]  /*7550*/  LDCU UR12, c[0x0][0x398] ;  /* 0x00007300ff0c77ac */ /* 0x000f620008000800 */
[----:B0-----:R-:W-:Y:S01]  /*7560*/  PRMT R33, R12, 0x7773, RZ ;  /* 0x000077730c217816 */ /* 0x001fe200000000ff */
[C---:B------:R-:W-:Y:S01]  /*7570*/  VIADD R12, R23.reuse, UR9 ;  /* 0x00000009170c7c36 */ /* 0x040fe20008000000 */
[----:B------:R-:W-:Y:S01]  /*7580*/  IADD3 R24, P2, PT, R23, R20, RZ ;  /* 0x0000001417187210 */ /* 0x000fe20007f5e0ff */
[----:B------:R-:W-:-:S02]  /*7590*/  VIADD R23, R2, 0x17 ;  /* 0x0000001702177836 */ /* 0x000fc40000000000 */
[----:B------:R0:W-:Y:S01]  /*75a0*/  @P5 STG.E.U8 desc[UR22][R30.64], R33 ;  /* 0x000000211e005986 */ /* 0x0001e2000c101116 */
[----:B-1----:R-:W-:Y:S01]  /*75b0*/  ISETP.LT.AND P5, PT, R132, UR10, !P1 ;  /* 0x0000000a84007c0c */ /* 0x002fe2000cfa1270 */
[----:B------:R-:W-:Y:S01]  /*75c0*/  IMAD.X R25, R32, 0x1, R21, P2 ;  /* 0x0000000120197824 */ /* 0x000fe200010e0615 */
[----:B------:R-:W-:Y:S01]  /*75d0*/  SHF.R.S32.HI R34, RZ, 0x1f, R12 ;  /* 0x0000001fff227819 */ /* 0x000fe2000001140c */
[----:B------:R-:W1:Y:S01]  /*75e0*/  LDCU UR10, c[0x0][0x398] ;  /* 0x00007300ff0a77ac */ /* 0x000e620008000800 */
[----:B------:R-:W-:Y:S02]  /*75f0*/  IADD3 R26, P6, PT, R12, R3, RZ ;  /* 0x000000030c1a7210 */ /* 0x000fe40007fde0ff */
[----:B--2---:R-:W-:Y:S01]  /*7600*/  ISETP.GE.AND P2, PT, R23, UR4, PT ;  /* 0x0000000417007c0c */ /* 0x004fe2000bf46270 */
[----:B------:R-:W2:Y:S01]  /*7610*/  LDCU UR4, c[0x0][0x39c] ;  /* 0x00007380ff0477ac */ /* 0x000ea20008000800 */
[----:B------:R-:W-:Y:S01]  /*7620*/  PRMT R23, R13, 0x7770, RZ ;  /* 0x000077700d177816 */ /* 0x000fe200000000ff */
[----:B------:R-:W-:Y:S01]  /*7630*/  IMAD.X R27, R34, 0x1, R0, P6 ;  /* 0x00000001221b7824 */ /* 0x000fe200030e0600 */
[----:B0-----:R-:W-:Y:S01]  /*7640*/  PRMT R33, R16, 0x7773, RZ ;  /* 0x0000777310217816 */ /* 0x001fe200000000ff */
[----:B------:R-:W-:-:S04]  /*7650*/  VIADD R16, R12, UR9 ;  /* 0x000000090c107c36 */ /* 0x000fc80008000000 */
[----:B------:R0:W-:Y:S01]  /*7660*/  @P4 STG.E.U8 desc[UR22][R24.64], R33 ;  /* 0x0000002118004986 */ /* 0x0001e2000c101116 */
[----:B------:R-:W-:Y:S01]  /*7670*/  ISETP.LT.AND P4, PT, R133, UR14, !P1 ;  /* 0x0000000e85007c0c */ /* 0x000fe2000cf81270 */
[----:B------:R-:W1:Y:S01]  /*7680*/  LDCU UR14, c[0x0][0x398] ;  /* 0x00007300ff0e77ac */ /* 0x000e620008000800 */
[----:B------:R-:W-:Y:S01]  /*7690*/  IADD3 R28, P1, PT, R12, R20, RZ ;  /* 0x000000140c1c7210 */ /* 0x000fe20007f3e0ff */
[----:B------:R-:W-:Y:S01]  /*76a0*/  VIADD R12, R2, 0x18 ;  /* 0x00000018020c7836 */ /* 0x000fe20000000000 */
[----:B------:R1:W-:Y:S01]  /*76b0*/  @P5 STG.E.U8 desc[UR22][R26.64], R23 ;  /* 0x000000171a005986 */ /* 0x0003e2000c101116 */
[----:B----4-:R-:W-:Y:S01]  /*76c0*/  ISETP.LT.AND P5, PT, R132, UR6, !P0 ;  /* 0x0000000684007c0c */ /* 0x010fe2000c7a1270 */
[----:B------:R-:W4:Y:S01]  /*76d0*/  LDCU UR6, c[0x0][0x398] ;  /* 0x00007300ff0677ac */ /* 0x000f220008000800 */
[----:B------:R-:W-:Y:S01]  /*76e0*/  IMAD.X R29, R34, 0x1, R21, P1 ;  /* 0x00000001221d7824 */ /* 0x000fe200008e0615 */
[----:B--2---:R-:W-:Y:S01]  /*76f0*/  ISETP.GE.AND P1, PT, R12, UR4, PT ;  /* 0x000000040c007c0c */ /* 0x004fe2000bf26270 */
[----:B------:R-:W-:Y:S01]  /*7700*/  VIADD R12, R16, UR9 ;  /* 0x00000009100c7c36 */ /* 0x000fe20008000000 */
[----:B------:R-:W2:Y:S01]  /*7710*/  LDCU UR4, c[0x0][0x39c] ;  /* 0x00007380ff0477ac */ /* 0x000ea20008000800 */
[----:B0-----:R-:W-:-:S02]  /*7720*/  PRMT R33, R17, 0x7770, RZ ;  /* 0x0000777011217816 */ /* 0x001fc400000000ff */
[----:B------:R-:W-:Y:S02]  /*7730*/  SHF.R.S32.HI R32, RZ, 0x1f, R16 ;  /* 0x0000001fff207819 */ /* 0x000fe40000011410 */
[CC--:B------:R-:W-:Y:S01]  /*7740*/  IADD3 R30, P6, PT, R16.reuse, R3.reuse, RZ ;  /* 0x00000003101e7210 */ /* 0x0c0fe20007fde0ff */
[----:B------:R0:W-:Y:S01]  /*7750*/  @P4 STG.E.U8 desc[UR22][R28.64], R33 ;  /* 0x000000211c004986 */ /* 0x0001e2000c101116 */
[----:B---3--:R-:W-:Y:S01]  /*7760*/  ISETP.LT.AND P4, PT, R133, UR16, !P0 ;  /* 0x0000001085007c0c */ /* 0x008fe2000c781270 */
[----:B------:R-:W3:Y:S01]  /*7770*/  LDCU UR16, c[0x0][0x398] ;  /* 0x00007300ff1077ac */ /* 0x000ee20008000800 */
[----:B------:R-:W-:Y:S01]  /*7780*/  IADD3 R24, P0, PT, R16, R20, RZ ;  /* 0x0000001410187210 */ /* 0x000fe20007f1e0ff */
[----:B------:R-:W-:Y:S01]  /*7790*/  VIADD R16, R2, 0x19 ;  /* 0x0000001902107836 */ /* 0x000fe20000000000 */
[----:B-1----:R-:W-:Y:S01]  /*77a0*/  PRMT R23, R13, 0x7771, RZ ;  /* 0x000077710d177816 */ /* 0x002fe200000000ff */
[C---:B------:R-:W-:Y:S01]  /*77b0*/  IMAD.X R31, R32.reuse, 0x1, R0, P6 ;  /* 0x00000001201f7824 */ /* 0x040fe200030e0600 */
[----:B------:R-:W-:Y:S01]  /*77c0*/  SHF.R.S32.HI R34, RZ, 0x1f, R12 ;  /* 0x0000001fff227819 */ /* 0x000fe2000001140c */
[----:B------:R-:W-:Y:S01]  /*77d0*/  IMAD.X R25, R32, 0x1, R21, P0 ;  /* 0x0000000120197824 */ /* 0x000fe200000e0615 */
[----:B------:R-:W-:-:S02]  /*77e0*/  IADD3 R26, P6, PT, R12, R3, RZ ;  /* 0x000000030c1a7210 */ /* 0x000fc40007fde0ff */
[----:B------:R1:W-:Y:S01]  /*77f0*/  @P5 STG.E.U8 desc[UR22][R30.64], R23 ;  /* 0x000000171e005986 */ /* 0x0003e2000c101116 */
[----:B--2---:R-:W-:Y:S01]  /*7800*/  ISETP.GE.AND P0, PT, R16, UR4, PT ;  /* 0x0000000410007c0c */ /* 0x004fe2000bf06270 */
[----:B------:R-:W2:Y:S01]  /*7810*/  LDCU UR4, c[0x0][0x39c] ;  /* 0x00007380ff0477ac */ /* 0x000ea20008000800 */
[----:B0-----:R-:W-:Y:S01]  /*7820*/  PRMT R33, R17, 0x7771, RZ ;  /* 0x0000777111217816 */ /* 0x001fe200000000ff */
[----:B------:R-:W-:Y:S01]  /*7830*/  VIADD R16, R12, UR9 ;  /* 0x000000090c107c36 */ /* 0x000fe20008000000 */
[----:B------:R-:W-:Y:S01]  /*7840*/  ISETP.LT.AND P5, PT, R132, UR10, !P3 ;  /* 0x0000000a84007c0c */ /* 0x000fe2000dfa1270 */
[----:B------:R-:W-:Y:S01]  /*7850*/  IMAD.X R27, R34, 0x1, R0, P6 ;  /* 0x00000001221b7824 */ /* 0x000fe200030e0600 */
[----:B------:R-:W0:Y:S01]  /*7860*/  LDCU UR10, c[0x0][0x398] ;  /* 0x00007300ff0a77ac */ /* 0x000e220008000800 */
[----:B------:R2:W-:Y:S01]  /*7870*/  @P4 STG.E.U8 desc[UR22][R24.64], R33 ;  /* 0x0000002118004986 */ /* 0x0005e2000c101116 */
[----:B-----5:R-:W-:Y:S02]  /*7880*/  ISETP.LT.AND P4, PT, R133, UR12, !P3 ;  /* 0x0000000c85007c0c */ /* 0x020fe4000df81270 */
[-C--:B------:R-:W-:Y:S01]  /*7890*/  IADD3 R28, P3, PT, R12, R20.reuse, RZ ;  /* 0x000000140c1c7210 */ /* 0x080fe20007f7e0ff */
[----:B------:R-:W-:Y:S01]  /*78a0*/  VIADD R12, R2, 0x1a ;  /* 0x0000001a020c7836 */ /* 0x000fe20000000000 */
[----:B-1----:R-:W-:Y:S01]  /*78b0*/  PRMT R23, R13, 0x7772, RZ ;  /* 0x000077720d177816 */ /* 0x002fe200000000ff */
[----:B------:R-:W1:Y:S01]  /*78c0*/  LDCU UR12, c[0x0][0x398] ;  /* 0x00007300ff0c77ac */ /* 0x000e620008000800 */
[----:B------:R-:W-:Y:S01]  /*78d0*/  SHF.R.S32.HI R32, RZ, 0x1f, R16 ;  /* 0x0000001fff207819 */ /* 0x000fe20000011410 */
[----:B------:R-:W-:Y:S01]  /*78e0*/  IMAD.X R29, R34, 0x1, R21, P3 ;  /* 0x00000001221d7824 */ /* 0x000fe200018e0615 */
[----:B------:R-:W-:Y:S01]  /*78f0*/  IADD3 R30, P6, PT, R16, R3, RZ ;  /* 0x00000003101e7210 */ /* 0x000fe20007fde0ff */
[----:B------:R5:W-:Y:S01]  /*7900*/  @P5 STG.E.U8 desc[UR22][R26.64], R23 ;  /* 0x000000171a005986 */ /* 0x000be2000c101116 */
[----:B----4-:R-:W-:Y:S01]  /*7910*/  ISETP.LT.AND P5, PT, R132, UR6, !P2 ;  /* 0x0000000684007c0c */ /* 0x010fe2000d7a1270 */
[----:B--2---:R-:W-:Y:S01]  /*7920*/  VIADD R24, R16, UR9 ;  /* 0x0000000910187c36 */ /* 0x004fe20008000000 */
[----:B------:R-:W-:Y:S01]  /*7930*/  ISETP.GE.AND P3, PT, R12, UR4, PT ;  /* 0x000000040c007c0c */ /* 0x000fe2000bf66270 */
[----:B------:R-:W2:Y:S01]  /*7940*/  LDCU UR4, c[0x0][0x39c] ;  /* 0x00007380ff0477ac */ /* 0x000ea20008000800 */
[----:B------:R-:W-:Y:S01]  /*7950*/  PRMT R25, R17, 0x7772, RZ ;  /* 0x0000777211197816 */ /* 0x000fe200000000ff */
[----:B------:R-:W-:Y:S01]  /*7960*/  IMAD.X R31, R32, 0x1, R0, P6 ;  /* 0x00000001201f7824 */ /* 0x000fe200030e0600 */
[----:B------:R-:W4:Y:S03]  /*7970*/  LDCU UR6, c[0x0][0x398] ;  /* 0x00007300ff0677ac */ /* 0x000f260008000800 */
[----:B------:R1:W-:Y:S01]  /*7980*/  @P4 STG.E.U8 desc[UR22][R28.64], R25 ;  /* 0x000000191c004986 */ /* 0x0003e2000c101116 */
[----:B------:R-:W-:Y:S01]  /*7990*/  ISETP.LT.AND P4, PT, R133, UR14, !P2 ;  /* 0x0000000e85007c0c */ /* 0x000fe2000d781270 */
[----:B-----5:R-:W-:Y:S01]  /*79a0*/  VIADD R27, R2, 0x1b ;  /* 0x0000001b021b7836 */ /* 0x020fe20000000000 */
[----:B------:R-:W-:Y:S01]  /*79b0*/  IADD3 R12, P2, PT, R16, R20, RZ ;  /* 0x00000014100c7210 */ /* 0x000fe20007f5e0ff */
[----:B------:R-:W5:Y:S01]  /*79c0*/  LDCU UR14, c[0x0][0x398] ;  /* 0x00007300ff0e77ac */ /* 0x000f620008000800 */
[----:B------:R-:W-:-:S02]  /*79d0*/  PRMT R23, R13, 0x7773, RZ ;  /* 0x000077730d177816 */ /* 0x000fc400000000ff */
[----:B------:R-:W-:Y:S01]  /*79e0*/  SHF.R.S32.HI R26, RZ, 0x1f, R24 ;  /* 0x0000001fff1a7819 */ /* 0x000fe20000011418 */
[----:B------:R-:W-:Y:S01]  /*79f0*/  IMAD.X R13, R32, 0x1, R21, P2 ;  /* 0x00000001200d7824 */ /* 0x000fe200010e0615 */
[----:B------:R-:W-:Y:S01]  /*7a00*/  IADD3 R16, P6, PT, R24, R3, RZ ;  /* 0x0000000318107210 */ /* 0x000fe20007fde0ff */
[----:B------:R3:W-:Y:S01]  /*7a10*/  @P5 STG.E.U8 desc[UR22][R30.64], R23 ;  /* 0x000000171e005986 */ /* 0x0007e2000c101116 */
[----:B0-----:R-:W-:Y:S01]  /*7a20*/  ISETP.LT.AND P5, PT, R132, UR10, !P1 ;  /* 0x0000000a84007c0c */ /* 0x001fe2000cfa1270 */
[----:B------:R-:W0:Y:S01]  /*7a30*/  LDCU UR10, c[0x0][0x398] ;  /* 0x00007300ff0a77ac */ /* 0x000e220008000800 */
[----:B--2---:R-:W-:Y:S01]  /*7a40*/  ISETP.GE.AND P2, PT, R27, UR4, PT ;  /* 0x000000041b007c0c */ /* 0x004fe2000bf46270 */
[----:B------:R-:W-:Y:S01]  /*7a50*/  VIADD R27, R2, 0x1c ;  /* 0x0000001c021b7836 */ /* 0x000fe20000000000 */
[----:B-1----:R-:W-:Y:S01]  /*7a60*/  PRMT R29, R14, 0x7770, RZ ;  /* 0x000077700e1d7816 */ /* 0x002fe200000000ff */
[----:B------:R-:W1:Y:S01]  /*7a70*/  LDCU UR4, c[0x0][0x39c] ;  /* 0x00007380ff0477ac */ /* 0x000e620008000800 */
[----:B---3--:R-:W-:Y:S01]  /*7a80*/  PRMT R31, R17, 0x7773, RZ ;  /* 0x00007773111f7816 */ /* 0x008fe200000000ff */
[----:B------:R-:W-:-:S02]  /*7a90*/  VIADD R23, R24, UR9 ;  /* 0x0000000918177c36 */ /* 0x000fc40008000000 */
[----:B------:R-:W-:Y:S02]  /*7aa0*/  IMAD.X R17, R26, 0x1, R0, P6 ;  /* 0x000000011a117824 */ /* 0x000fe400030e0600 */
[----:B------:R2:W-:Y:S01]  /*7ab0*/  @P4 STG.E.U8 desc[UR22][R12.64], R31 ;  /* 0x0000001f0c004986 */ /* 0x0005e2000c101116 */
[----:B------:R-:W-:Y:S01]  /*7ac0*/  ISETP.LT.AND P4, PT, R133, UR16, !P1 ;  /* 0x0000001085007c0c */ /* 0x000fe2000cf81270 */
[----:B------:R-:W-:Y:S01]  /*7ad0*/  VIADD R28, R23, UR9 ;  /* 0x00000009171c7c36 */ /* 0x000fe20008000000 */
[----:B------:R-:W-:Y:S01]  /*7ae0*/  IADD3 R24, P1, PT, R24, R20, RZ ;  /* 0x0000001418187210 */ /* 0x000fe20007f3e0ff */
[----:B------:R3:W-:Y:S01]  /*7af0*/  @P5 STG.E.U8 desc[UR22][R16.64], R29 ;  /* 0x0000001d10005986 */ /* 0x0007e2000c101116 */
[----:B----4-:R-:W-:Y:S01]  /*7b00*/  ISETP.LT.AND P5, PT, R132, UR6, !P0 ;  /* 0x0000000684007c0c */ /* 0x010fe2000c7a1270 */
[----:B------:R-:W4:Y:S01]  /*7b10*/  LDCU UR6, c[0x0][0x398] ;  /* 0x00007300ff0677ac */ /* 0x000f220008000800 */
[----:B------:R-:W-:Y:S01]  /*7b20*/  SHF.R.S32.HI R30, RZ, 0x1f, R23 ;  /* 0x0000001fff1e7819 */ /* 0x000fe20000011417 */
[----:B------:R-:W-:Y:S01]  /*7b30*/  IMAD.X R25, R26, 0x1, R21, P1 ;  /* 0x000000011a197824 */ /* 0x000fe200008e0615 */
[----:B-1----:R-:W-:Y:S01]  /*7b40*/  ISETP.GE.AND P1, PT, R27, UR4, PT ;  /* 0x000000041b007c0c */ /* 0x002fe2000bf26270 */
[----:B------:R-:W1:Y:S01]  /*7b50*/  LDCU UR4, c[0x0][0x39c] ;  /* 0x00007380ff0477ac */ /* 0x000e620008000800 */
[----:B------:R-:W-:-:S02]  /*7b60*/  IADD3 R26, P6, PT, R23, R3, RZ ;  /* 0x00000003171a7210 */ /* 0x000fc40007fde0ff */
[----:B--2---:R-:W-:Y:S01]  /*7b70*/  PRMT R31, R18, 0x7770, RZ ;  /* 0x00007770121f7816 */ /* 0x004fe200000000ff */
[----:B------:R-:W2:Y:S01]  /*7b80*/  LDCU UR16, c[0x0][0x398] ;  /* 0x00007300ff1077ac */ /* 0x000ea20008000800 */
[----:B------:R-:W-:Y:S01]  /*7b90*/  SHF.R.S32.HI R32, RZ, 0x1f, R28 ;  /* 0x0000001fff207819 */ /* 0x000fe2000001141c */
[----:B---3--:R-:W-:Y:S01]  /*7ba0*/  VIADD R17, R2, 0x1d ;  /* 0x0000001d02117836 */ /* 0x008fe20000000000 */
[----:B------:R-:W-:Y:S01]  /*7bb0*/  PRMT R29, R14, 0x7771, RZ ;  /* 0x000077710e1d7816 */ /* 0x000fe200000000ff */
[----:B------:R3:W-:Y:S01]  /*7bc0*/  @P4 STG.E.U8 desc[UR22][R24.64], R31 ;  /* 0x0000001f18004986 */ /* 0x0007e2000c101116 */
[----:B------:R-:W-:Y:S01]  /*7bd0*/  ISETP.LT.AND P4, PT, R133, UR12, !P0 ;  /* 0x0000000c85007c0c */ /* 0x000fe2000c781270 */
[--C-:B------:R-:W-:Y:S01]  /*7be0*/  IMAD.X R27, R30, 0x1, R0.reuse, P6 ;  /* 0x000000011e1b7824 */ /* 0x100fe200030e0600 */
[-C--:B------:R-:W-:Y:S01]  /*7bf0*/  IADD3 R12, P0, PT, R23, R20.reuse, RZ ;  /* 0x00000014170c7210 */ /* 0x080fe20007f1e0ff */
[C---:B------:R-:W-:Y:S01]  /*7c00*/  VIADD R23, R28.reuse, UR9 ;  /* 0x000000091c177c36 */ /* 0x040fe20008000000 */
[----:B------:R-:W-:Y:S01]  /*7c10*/  IADD3 R16, P6, PT, R28, R3, RZ ;  /* 0x000000031c107210 */ /* 0x000fe20007fde0ff */
[----:B------:R-:W2:Y:S01]  /*7c20*/  LDCU UR12, c[0x0][0x398] ;  /* 0x00007300ff0c77ac */ /* 0x000ea20008000800 */
[----:B------:R4:W-:Y:S01]  /*7c30*/  @P5 STG.E.U8 desc[UR22][R26.64], R29 ;  /* 0x0000001d1a005986 */ /* 0x0009e2000c101116 */
[----:B------:R-:W-:Y:S01]  /*7c40*/  IMAD.X R13, R30, 0x1, R21, P0 ;  /* 0x000000011e0d7824 */ /* 0x000fe200000e0615 */
[----:B0-----:R-:W-:Y:S01]  /*7c50*/  ISETP.LT.AND P5, PT, R132, UR10, !P3 ;  /* 0x0000000a84007c0c */ /* 0x001fe2000dfa1270 */
[----:B------:R-:W0:Y:S01]  /*7c60*/  LDCU UR10, c[0x0][0x398] ;  /* 0x00007300ff0a77ac */ /* 0x000e220008000800 */
[----:B-1----:R-:W-:Y:S01]  /*7c70*/  ISETP.GE.AND P0, PT, R17, UR4, PT ;  /* 0x0000000411007c0c */ /* 0x002fe2000bf06270 */
[----:B------:R-:W-:Y:S01]  /*7c80*/  IMAD.X R17, R32, 0x1, R0, P6 ;  /* 0x0000000120117824 */ /* 0x000fe200030e0600 */
[----:B---3--:R-:W-:Y:S01]  /*7c90*/  PRMT R31, R18, 0x7771, RZ ;  /* 0x00007771121f7816 */ /* 0x008fe200000000ff */
[----:B------:R-:W1:Y:S04]  /*7ca0*/  LDCU UR4, c[0x0][0x39c] ;  /* 0x00007380ff0477ac */ /* 0x000e680008000800 */
[----:B------:R3:W-:Y:S01]  /*7cb0*/  @P4 STG.E.U8 desc[UR22][R12.64], R31 ;  /* 0x0000001f0c004986 */ /* 0x0007e2000c101116 */
[----:B-----5:R-:W-:Y:S01]  /*7cc0*/  ISETP.LT.AND P4, PT, R133, UR14, !P3 ;  /* 0x0000000e85007c0c */ /* 0x020fe2000df81270 */
[----:B----4-:R-:W-:Y:S01]  /*7cd0*/  VIADD R27, R2, 0x1e ;  /* 0x0000001e021b7836 */ /* 0x010fe20000000000 */
[----:B------:R-:W-:Y:S01]  /*7ce0*/  IADD3 R24, P3, PT, R28, R20, RZ ;  /* 0x000000141c187210 */ /* 0x000fe20007f7e0ff */
[----:B------:R-:W4:Y:S01]  /*7cf0*/  LDCU UR14, c[0x0][0x398] ;  /* 0x00007300ff0e77ac */ /* 0x000f220008000800 */
[----:B------:R-:W-:-:S02]  /*7d00*/  PRMT R29, R14, 0x7772, RZ ;  /* 0x000077720e1d7816 */ /* 0x000fc400000000ff */
[----:B------:R-:W-:Y:S01]  /*7d10*/  SHF.R.S32.HI R28, RZ, 0x1f, R23 ;  /* 0x0000001fff1c7819 */ /* 0x000fe20000011417 */
[--C-:B------:R-:W-:Y:S01]  /*7d20*/  IMAD.X R25, R32, 0x1, R21.reuse, P3 ;  /* 0x0000000120197824 */ /* 0x100fe200018e0615 */
[----:B------:R-:W-:Y:S01]  /*7d30*/  IADD3 R26, P6, PT, R23, R3, RZ ;  /* 0x00000003171a7210 */ /* 0x000fe20007fde0ff */
[----:B------:R5:W-:Y:S01]  /*7d40*/  @P5 STG.E.U8 desc[UR22][R16.64], R29 ;  /* 0x0000001d10005986 */ /* 0x000be2000c101116 */
[----:B------:R-:W-:Y:S01]  /*7d50*/  ISETP.LT.AND P5, PT, R132, UR6, !P2 ;  /* 0x0000000684007c0c */ /* 0x000fe2000d7a1270 */
[----:B------:R-:W4:Y:S01]  /*7d60*/  LDCU UR6, c[0x0][0x398] ;  /* 0x00007300ff0677ac */ /* 0x000f220008000800 */
[----:B---3--:R-:W-:Y:S02]  /*7d70*/  PRMT R31, R18, 0x7772, RZ ;  /* 0x00007772121f7816 */ /* 0x008fe400000000ff */
[----:B-1----:R-:W-:Y:S01]  /*7d80*/  ISETP.GE.AND P3, PT, R27, UR4, PT ;  /* 0x000000041b007c0c */ /* 0x002fe2000bf66270 */
[----:B------:R-:W1:Y:S01]  /*7d90*/  LDCU UR4, c[0x0][0x39c] ;  /* 0x00007380ff0477ac */ /* 0x000e620008000800 */
[----:B------:R-:W-:Y:S01]  /*7da0*/  IMAD.X R27, R28, 0x1, R0, P6 ;  /* 0x000000011c1b7824 */ /* 0x000fe200030e0600 */
[----:B------:R-:W-:Y:S01]  /*7db0*/  @P4 STG.E.U8 desc[UR22][R24.64], R31 ;  /* 0x0000001f18004986 */ /* 0x000fe2000c101116 */
[----:B--2---:R-:W-:Y:S01]  /*7dc0*/  ISETP.LT.AND P4, PT, R133, UR16, !P2 ;  /* 0x0000001085007c0c */ /* 0x004fe2000d781270 */
[----:B------:R-:W2:Y:S01]  /*7dd0*/  LDCU UR16, c[0x0][0x398] ;  /* 0x00007300ff1077ac */ /* 0x000ea20008000800 */
[C---:B------:R-:W-:Y:S01]  /*7de0*/  IADD3 R12, P2, PT, R23.reuse, R20, RZ ;  /* 0x00000014170c7210 */ /* 0x040fe20007f5e0ff */
[----:B-----5:R-:W-:Y:S01]  /*7df0*/  VIADD R17, R2, 0x1f ;  /* 0x0000001f02117836 */ /* 0x020fe20000000000 */
[----:B------:R-:W-:Y:S01]  /*7e00*/  PRMT R29, R14, 0x7773, RZ ;  /* 0x000077730e1d7816 */ /* 0x000fe200000000ff */
[----:B------:R-:W-:Y:S01]  /*7e10*/  VIADD R14, R23, UR9 ;  /* 0x00000009170e7c36 */ /* 0x000fe20008000000 */
[----:B------:R-:W-:Y:S01]  /*7e20*/  PRMT R23, R15, 0x7770, RZ ;  /* 0x000077700f177816 */ /* 0x000fe200000000ff */
[----:B------:R-:W-:-:S02]  /*7e30*/  IMAD.X R13, R28, 0x1, R21, P2 ;  /* 0x000000011c0d7824 */ /* 0x000fc400010e0615 */
[----:B------:R3:W-:Y:S01]  /*7e40*/  @P5 STG.E.U8 desc[UR22][R26.64], R29 ;  /* 0x0000001d1a005986 */ /* 0x0007e2000c101116 */
[----:B0-----:R-:W-:Y:S01]  /*7e50*/  ISETP.LT.AND P5, PT, R132, UR10, !P1 ;  /* 0x0000000a84007c0c */ /* 0x001fe2000cfa1270 */
[----:B------:R-:W0:Y:S01]  /*7e60*/  LDCU UR10, c[0x0][0x398] ;  /* 0x00007300ff0a77ac */ /* 0x000e220008000800 */
[----:B------:R-:W-:Y:S02]  /*7e70*/  SHF.R.S32.HI R30, RZ, 0x1f, R14 ;  /* 0x0000001fff1e7819 */ /* 0x000fe4000001140e */
[----:B------:R-:W-:Y:S02]  /*7e80*/  IADD3 R16, P6, PT, R14, R3, RZ ;  /* 0x000000030e107210 */ /* 0x000fe40007fde0ff */
[----:B-1----:R-:W-:Y:S01]  /*7e90*/  ISETP.GE.AND P2, PT, R17, UR4, PT ;  /* 0x0000000411007c0c */ /* 0x002fe2000bf46270 */
[----:B------:R-:W1:Y:S02]  /*7ea0*/  LDCU UR4, c[0x0][0x39c] ;  /* 0x00007380ff0477ac */ /* 0x000e640008000800 */
[----:B------:R-:W-:Y:S01]  /*7eb0*/  IMAD.X R17, R30, 0x1, R0, P6 ;  /* 0x000000011e117824 */ /* 0x000fe200030e0600 */
[----:B---3--:R-:W-:Y:S01]  /*7ec0*/  PRMT R29, R18, 0x7773, RZ ;  /* 0x00007773121d7816 */ /* 0x008fe200000000ff */
[----:B------:R-:W-:-:S04]  /*7ed0*/  VIADD R18, R14, UR9 ;  /* 0x000000090e127c36 */ /* 0x000fc80008000000 */
[----:B------:R3:W-:Y:S01]  /*7ee0*/  @P4 STG.E.U8 desc[UR22][R12.64], R29 ;  /* 0x0000001d0c004986 */ /* 0x0007e2000c101116 */
[----:B------:R-:W-:Y:S01]  /*7ef0*/  ISETP.LT.AND P4, PT, R133, UR12, !P1 ;  /* 0x0000000c85007c0c */ /* 0x000fe2000cf81270 */
[----:B------:R-:W5:Y:S01]  /*7f00*/  LDCU UR12, c[0x0][0x398] ;  /* 0x00007300ff0c77ac */ /* 0x000f620008000800 */
[----:B------:R-:W-:Y:S01]  /*7f10*/  IADD3 R24, P1, PT, R14, R20, RZ ;  /* 0x000000140e187210 */ /* 0x000fe20007f3e0ff */
[----:B------:R-:W-:Y:S01]  /*7f20*/  VIADD R14, R2, 0x20 ;  /* 0x00000020020e7836 */ /* 0x000fe20000000000 */
[----:B------:R0:W-:Y:S01]  /*7f30*/  @P5 STG.E.U8 desc[UR22][R16.64], R23 ;  /* 0x0000001710005986 */ /* 0x0001e2000c101116 */
[----:B----4-:R-:W-:Y:S01]  /*7f40*/  ISETP.LT.AND P5, PT, R132, UR6, !P0 ;  /* 0x0000000684007c0c */ /* 0x010fe2000c7a1270 */
[----:B------:R-:W4:Y:S01]  /*7f50*/  LDCU UR6, c[0x0][0x398] ;  /* 0x00007300ff0677ac */ /* 0x000f220008000800 */
[----:B------:R-:W-:Y:S01]  /*7f60*/  IMAD.X R25, R30, 0x1, R21, P1 ;  /* 0x000000011e197824 */ /* 0x000fe200008e0615 */
[----:B-1----:R-:W-:Y:S01]  /*7f70*/  ISETP.GE.AND P1, PT, R14, UR4, PT ;  /* 0x000000040e007c0c */ /* 0x002fe2000bf26270 */
[----:B------:R-:W-:Y:S01]  /*7f80*/  VIADD R14, R18, UR9 ;  /* 0x00000009120e7c36 */ /* 0x000fe20008000000 */
[----:B------:R-:W1:Y:S01]  /*7f90*/  LDCU UR4, c[0x0][0x39c] ;  /* 0x00007380ff0477ac */ /* 0x000e620008000800 */
[----:B---3--:R-:W-:-:S02]  /*7fa0*/  PRMT R29, R19, 0x7770, RZ ;  /* 0x00007770131d7816 */ /* 0x008fc400000000ff */
[----:B------:R-:W-:Y:S02]  /*7fb0*/  SHF.R.S32.HI R28, RZ, 0x1f, R18 ;  /* 0x0000001fff1c7819 */ /* 0x000fe40000011412 */
[-C--:B------:R-:W-:Y:S01]  /*7fc0*/  IADD3 R26, P6, PT, R18, R3.reuse, RZ ;  /* 0x00000003121a7210 */ /* 0x080fe20007fde0ff */
[----:B------:R3:W-:Y:S01]  /*7fd0*/  @P4 STG.E.U8 desc[UR22][R24.64], R29 ;  /* 0x0000001d18004986 */ /* 0x0007e2000c101116 */
[----:B------:R-:W-:Y:S01]  /*7fe0*/  ISETP.LT.AND P4, PT, R133, UR14, !P0 ;  /* 0x0000000e85007c0c */ /* 0x000fe2000c781270 */
[----:B0-----:R-:W-:Y:S01]  /*7ff0*/  VIADD R17, R2, 0x21 ;  /* 0x0000002102117836 */ /* 0x001fe20000000000 */
[-C--:B------:R-:W-:Y:S01]  /*8000*/  IADD3 R12, P0, PT, R18, R20.reuse, RZ ;  /* 0x00000014120c7210 */ /* 0x080fe20007f1e0ff */
[----:B------:R-:W-:Y:S01]  /*8010*/  IMAD.X R27, R28, 0x1, R0, P6 ;  /* 0x000000011c1b7824 */ /* 0x000fe200030e0600 */
[----:B------:R-:W-:Y:S01]  /*8020*/  PRMT R23, R15, 0x7771, RZ ;  /* 0x000077710f177816 */ /* 0x000fe200000000ff */
[----:B------:R-:W-:Y:S01]  /*8030*/  VIADD R18, R14, UR9 ;  /* 0x000000090e127c36 */ /* 0x000fe20008000000 */
[----:B------:R-:W-:Y:S01]  /*8040*/  SHF.R.S32.HI R30, RZ, 0x1f, R14 ;  /* 0x0000001fff1e7819 */ /* 0x000fe2000001140e */
[----:B------:R-:W-:Y:S01]  /*8050*/  IMAD.X R13, R28, 0x1, R21, P0 ;  /* 0x000000011c0d7824 */ /* 0x000fe200000e0615 */
[----:B------:R-:W-:Y:S01]  /*8060*/  IADD3 R16, P6, PT, R14, R3, RZ ;  /* 0x000000030e107210 */ /* 0x000fe20007fde0ff */
[----:B------:R0:W-:Y:S01]  /*8070*/  @P5 STG.E.U8 desc[UR22][R26.64], R23 ;  /* 0x000000171a005986 */ /* 0x0001e2000c101116 */
[----:B------:R-:W-:Y:S01]  /*8080*/  ISETP.LT.AND P5, PT, R132, UR10, !P3 ;  /* 0x0000000a84007c0c */ /* 0x000fe2000dfa1270 */
[----:B------:R-:W4:Y:S01]  /*8090*/  LDCU UR10, c[0x0][0x398] ;  /* 0x00007300ff0a77ac */ /* 0x000f220008000800 */
[----:B-1----:R-:W-:Y:S01]  /*80a0*/  ISETP.GE.AND P0, PT, R17, UR4, PT ;  /* 0x0000000411007c0c */ /* 0x002fe2000bf06270 */
[----:B------:R-:W-:Y:S01]  /*80b0*/  IMAD.X R17, R30, 0x1, R0, P6 ;  /* 0x000000011e117824 */ /* 0x000fe200030e0600 */
[----:B---3--:R-:W-:Y:S01]  /*80c0*/  PRMT R29, R19, 0x7771, RZ ;  /* 0x00007771131d7816 */ /* 0x008fe200000000ff */
[----:B------:R-:W1:Y:S04]  /*80d0*/  LDCU UR4, c[0x0][0x39c] ;  /* 0x00007380ff0477ac */ /* 0x000e680008000800 */
[----:B------:R-:W-:Y:S01]  /*80e0*/  @P4 STG.E.U8 desc[UR22][R12.64], R29 ;  /* 0x0000001d0c004986 */ /* 0x000fe2000c101116 */
[----:B--2---:R-:W-:Y:S01]  /*80f0*/  ISETP.LT.AND P4, PT, R133, UR16, !P3 ;  /* 0x0000001085007c0c */ /* 0x004fe2000df81270 */
[----:B0-----:R-:W-:Y:S01]  /*8100*/  VIADD R27, R2, 0x22 ;  /* 0x00000022021b7836 */ /* 0x001fe20000000000 */
[----:B------:R-:W-:Y:S01]  /*8110*/  IADD3 R24, P3, PT, R14, R20, RZ ;  /* 0x000000140e187210 */ /* 0x000fe20007f7e0ff */
[----:B------:R-:W0:Y:S01]  /*8120*/  LDCU UR14, c[0x0][0x398] ;  /* 0x00007300ff0e77ac */ /* 0x000e220008000800 */
[----:B------:R-:W-:-:S02]  /*8130*/  PRMT R23, R15, 0x7772, RZ ;  /* 0x000077720f177816 */ /* 0x000fc400000000ff */
[----:B------:R-:W-:Y:S01]  /*8140*/  SHF.R.S32.HI R14, RZ, 0x1f, R18 ;  /* 0x0000001fff0e7819 */ /* 0x000fe20000011412 */
[----:B------:R-:W-:Y:S01]  /*8150*/  IMAD.X R25, R30, 0x1, R21, P3 ;  /* 0x000000011e197824 */ /* 0x000fe200018e0615 */
[----:B------:R-:W-:Y:S01]  /*8160*/  IADD3 R26, P6, PT, R18, R3, RZ ;  /* 0x00000003121a7210 */ /* 0x000fe20007fde0ff */
[----:B------:R2:W-:Y:S01]  /*8170*/  @P5 STG.E.U8 desc[UR22][R16.64], R23 ;  /* 0x0000001710005986 */ /* 0x0005e2000c101116 */
[----:B----4-:R-:W-:Y:S01]  /*8180*/  ISETP.LT.AND P5, PT, R132, UR6, !P2 ;  /* 0x0000000684007c0c */ /* 0x010fe2000d7a1270 */
[----:B------:R-:W3:Y:S01]  /*8190*/  LDCU UR6, c[0x0][0x398] ;  /* 0x00007300ff0677ac */ /* 0x000ee20008000800 */
[----:B-1----:R-:W-:Y:S01]  /*81a0*/  ISETP.GE.AND P3, PT, R27, UR4, PT ;  /* 0x000000041b007c0c */ /* 0x002fe2000bf66270 */
[----:B------:R-:W-:Y:S01]  /*81b0*/  IMAD.X R27, R14, 0x1, R0, P6 ;  /* 0x000000010e1b7824 */ /* 0x000fe200030e0600 */
[----:B------:R-:W1:Y:S01]  /*81c0*/  LDCU UR4, c[0x0][0x39c] ;  /* 0x00007380ff0477ac */ /* 0x000e620008000800 */
[----:B------:R-:W4:Y:S01]  /*81d0*/  LDCU UR16, c[0x0][0x398] ;  /* 0x00007300ff1077ac */ /* 0x000f220008000800 */
[----:B--2---:R-:W-:Y:S01]  /*81e0*/  PRMT R23, R19, 0x7772, RZ ;  /* 0x0000777213177816 */ /* 0x004fe200000000ff */
[----:B------:R-:W-:Y:S01]  /*81f0*/  VIADD R16, R18, UR9 ;  /* 0x0000000912107c36 */ /* 0x000fe20008000000 */
[----:B------:R-:W-:Y:S01]  /*8200*/  PRMT R17, R15, 0x7773, RZ ;  /* 0x000077730f117816 */ /* 0x000fe200000000ff */
[----:B------:R-:W-:-:S02]  /*8210*/  VIADD R15, R2, 0x23 ;  /* 0x00000023020f7836 */ /* 0x000fc40000000000 */
[----:B------:R2:W-:Y:S01]  /*8220*/  @P4 STG.E.U8 desc[UR22][R24.64], R23 ;  /* 0x0000001718004986 */ /* 0x0005e2000c101116 */
[----:B-----5:R-:W-:Y:S01]  /*8230*/  ISETP.LT.AND P4, PT, R133, UR12, !P2 ;  /* 0x0000000c85007c0c */ /* 0x020fe2000d781270 */
[----:B------:R-:W5:Y:S01]  /*8240*/  LDCU UR12, c[0x0][0x398] ;  /* 0x00007300ff0c77ac */ /* 0x000f620008000800 */
[----:B------:R-:W-:Y:S01]  /*8250*/  IADD3 R12, P2, PT, R18, R20, RZ ;  /* 0x00000014120c7210 */ /* 0x000fe20007f5e0ff */
[----:B------:R0:W-:Y:S01]  /*8260*/  @P5 STG.E.U8 desc[UR22][R26.64], R17 ;  /* 0x000000111a005986 */ /* 0x0001e2000c101116 */
[----:B------:R-:W-:Y:S01]  /*8270*/  ISETP.LT.AND P5, PT, R132, UR10, !P1 ;  /* 0x0000000a84007c0c */ /* 0x000fe2000cfa1270 */
[----:B------:R-:W4:Y:S01]  /*8280*/  LDCU UR10, c[0x0][0x398] ;  /* 0x00007300ff0a77ac */ /* 0x000f220008000800 */
[----:B------:R-:W-:Y:S01]  /*8290*/  SHF.R.S32.HI R18, RZ, 0x1f, R16 ;  /* 0x0000001fff127819 */ /* 0x000fe20000011410 */
[----:B------:R-:W-:Y:S01]  /*82a0*/  IMAD.X R13, R14, 0x1, R21, P2 ;  /* 0x000000010e0d7824 */ /* 0x000fe200010e0615 */
[----:B-1----:R-:W-:Y:S01]  /*82b0*/  ISETP.GE.AND P2, PT, R15, UR4, PT ;  /* 0x000000040f007c0c */ /* 0x002fe2000bf46270 */
[----:B------:R-:W1:Y:S01]  /*82c0*/  LDCU UR4, c[0x0][0x39c] ;  /* 0x00007380ff0477ac */ /* 0x000e620008000800 */
[C---:B------:R-:W-:Y:S01]  /*82d0*/  IADD3 R14, P6, PT, R16.reuse, R3, RZ ;  /* 0x00000003100e7210 */ /* 0x040fe20007fde0ff */
[----:B--2---:R-:W-:Y:S01]  /*82e0*/  VIADD R23, R16, UR9 ;  /* 0x0000000910177c36 */ /* 0x004fe20008000000 */
[----:B------:R-:W-:Y:S01]  /*82f0*/  PRMT R25, R19, 0x7773, RZ ;  /* 0x0000777313197816 */ /* 0x000fe200000000ff */
[----:B------:R-:W-:-:S02]  /*8300*/  VIADD R19, R2, 0x24 ;  /* 0x0000002402137836 */ /* 0x000fc40000000000 */
[----:B------:R-:W-:Y:S01]  /*8310*/  IMAD.X R15, R18, 0x1, R0, P6 ;  /* 0x00000001120f7824 */ /* 0x000fe200030e0600 */
[----:B0-----:R-:W-:Y:S01]  /*8320*/  PRMT R27, R8, 0x7770, RZ ;  /* 0x00007770081b7816 */ /* 0x001fe200000000ff */
[----:B------:R0:W-:Y:S01]  /*8330*/  @P4 STG.E.U8 desc[UR22][R12.64], R25 ;  /* 0x000000190c004986 */ /* 0x0001e2000c101116 */
[----:B------:R-:W-:Y:S01]  /*8340*/  ISETP.LT.AND P4, PT, R133, UR14, !P1 ;  /* 0x0000000e85007c0c */ /* 0x000fe2000cf81270 */
[C---:B------:R-:W-:Y:S01]  /*8350*/  VIADD R24, R23.reuse, UR9 ;  /* 0x0000000917187c36 */ /* 0x040fe20008000000 */
[----:B------:R-:W-:Y:S01]  /*8360*/  IADD3 R16, P1, PT, R16, R20, RZ ;  /* 0x0000001410107210 */ /* 0x000fe20007f3e0ff */
[----:B------:R2:W-:Y:S01]  /*8370*/  @P5 STG.E.U8 desc[UR22][R14.64], R27 ;  /* 0x0000001b0e005986 */ /* 0x0005e2000c101116 */
[----:B---3--:R-:W-:Y:S01]  /*8380*/  ISETP.LT.AND P5, PT, R132, UR6, !P0 ;  /* 0x0000000684007c0c */ /* 0x008fe2000c7a1270 */
[----:B------:R-:W3:Y:S01]  /*8390*/  LDCU UR6, c[0x0][0x398] ;  /* 0x00007300ff0677ac */ /* 0x000ee20008000800 */
[----:B------:R-:W-:Y:S01]  /*83a0*/  SHF.R.S32.HI R26, RZ, 0x1f, R23 ;  /* 0x0000001fff1a7819 */ /* 0x000fe20000011417 */
[----:B------:R-:W-:Y:S01]  /*83b0*/  IMAD.X R17, R18, 0x1, R21, P1 ;  /* 0x0000000112117824 */ /* 0x000fe200008e0615 */
[----:B------:R-:W-:Y:S01]  /*83c0*/  IADD3 R18, P6, PT, R23, R3, RZ ;  /* 0x0000000317127210 */ /* 0x000fe20007fde0ff */
[----:B------:R-:W3:Y:S01]  /*83d0*/  LDCU UR14, c[0x0][0x398] ;  /* 0x00007300ff0e77ac */ /* 0x000ee20008000800 */
[----:B-1----:R-:W-:-:S02]  /*83e0*/  ISETP.GE.AND P1, PT, R19, UR4, PT ;  /* 0x0000000413007c0c */ /* 0x002fc4000bf26270 */
[----:B0-----:R-:W-:Y:S01]  /*83f0*/  PRMT R25, R8, 0x7771, RZ ;  /* 0x0000777108197816 */ /* 0x001fe200000000ff */
[----:B------:R-:W0:Y:S01]  /*8400*/  LDCU UR4, c[0x0][0x39c] ;  /* 0x00007380ff0477ac */ /* 0x000e220008000800 */
[----:B------:R-:W-:Y:S01]  /*8410*/  IMAD.X R19, R26, 0x1, R0, P6 ;  /* 0x000000011a137824 */ /* 0x000fe200030e0600 */
[----:B--2---:R-:W-:Y:S01]  /*8420*/  PRMT R27, R4, 0x7770, RZ ;  /* 0x00007770041b7816 */ /* 0x004fe200000000ff */
[----:B------:R-:W-:Y:S01]  /*8430*/  VIADD R15, R2, 0x25 ;  /* 0x00000025020f7836 */ /* 0x000fe20000000000 */
[----:B------:R-:W-:Y:S02]  /*8440*/  SHF.R.S32.HI R28, RZ, 0x1f, R24 ;  /* 0x0000001fff1c7819 */ /* 0x000fe40000011418 */
[----:B------:R-:W-:Y:S01]  /*8450*/  IADD3 R14, P6, PT, R24, R3, RZ ;  /* 0x00000003180e7210 */ /* 0x000fe20007fde0ff */
[----:B------:R1:W-:Y:S01]  /*8460*/  @P4 STG.E.U8 desc[UR22][R16.64], R27 ;  /* 0x0000001b10004986 */ /* 0x0003e2000c101116 */
[----:B----4-:R-:W-:Y:S01]  /*8470*/  ISETP.LT.AND P4, PT, R133, UR16, !P0 ;  /* 0x0000001085007c0c */ /* 0x010fe2000c781270 */
[----:B------:R-:W2:Y:S01]  /*8480*/  LDCU UR16, c[0x0][0x398] ;  /* 0x00007300ff1077ac */ /* 0x000ea20008000800 */
[----:B------:R-:W-:Y:S01]  /*8490*/  IADD3 R12, P0, PT, R23, R20, RZ ;  /* 0x00000014170c7210 */ /* 0x000fe20007f1e0ff */
[----:B------:R4:W-:Y:S01]  /*84a0*/  @P5 STG.E.U8 desc[UR22][R18.64], R25 ;  /* 0x0000001912005986 */ /* 0x0009e2000c101116 */
[----:B------:R-:W-:Y:S01]  /*84b0*/  ISETP.LT.AND P5, PT, R132, UR10, !P3 ;  /* 0x0000000a84007c0c */ /* 0x000fe2000dfa1270 */
[----:B------:R-:W-:Y:S01]  /*84c0*/  VIADD R23, R24, UR9 ;  /* 0x0000000918177c36 */ /* 0x000fe20008000000 */
[----:B------:R-:W2:Y:S01]  /*84d0*/  LDCU UR10, c[0x0][0x398] ;  /* 0x00007300ff0a77ac */ /* 0x000ea20008000800 */
[----:B------:R-:W-:Y:S01]  /*84e0*/  IMAD.X R13, R26, 0x1, R21, P0 ;  /* 0x000000011a0d7824 */ /* 0x000fe200000e0615 */
[----:B0-----:R-:W-:Y:S01]  /*84f0*/  ISETP.GE.AND P0, PT, R15, UR4, PT ;  /* 0x000000040f007c0c */ /* 0x001fe2000bf06270 */
[----:B------:R-:W0:Y:S01]  /*8500*/  LDCU UR4, c[0x0][0x39c] ;  /* 0x00007380ff0477ac */ /* 0x000e220008000800 */
[----:B-1----:R-:W-:Y:S01]  /*8510*/  PRMT R27, R4, 0x7771, RZ ;  /* 0x00007771041b7816 */ /* 0x002fe200000000ff */
[----:B------:R-:W-:-:S02]  /*8520*/  IMAD.X R15, R28, 0x1, R0, P6 ;  /* 0x000000011c0f7824 */ /* 0x000fc400030e0600 */
[----:B----4-:R-:W-:Y:S01]  /*8530*/  VIADD R19, R2, 0x26 ;  /* 0x0000002602137836 */ /* 0x010fe20000000000 */
[----:B------:R-:W-:Y:S01]  /*8540*/  PRMT R25, R8, 0x7772, RZ ;  /* 0x0000777208197816 */ /* 0x000fe200000000ff */
[----:B------:R1:W-:Y:S01]  /*8550*/  @P4 STG.E.U8 desc[UR22][R12.64], R27 ;  /* 0x0000001b0c004986 */ /* 0x0003e2000c101116 */
[----:B-----5:R-:W-:Y:S01]  /*8560*/  ISETP.LT.AND P4, PT, R133, UR12, !P3 ;  /* 0x0000000c85007c0c */ /* 0x020fe2000df81270 */
[----:B------:R-:W4:Y:S01]  /*8570*/  LDCU UR12, c[0x0][0x398] ;  /* 0x00007300ff0c77ac */ /* 0x000f220008000800 */
[----:B------:R-:W-:Y:S01]  /*8580*/  IADD3 R16, P3, PT, R24, R20, RZ ;  /* 0x0000001418107210 */ /* 0x000fe20007f7e0ff */
[----:B------:R5:W-:Y:S01]  /*8590*/  @P5 STG.E.U8 desc[UR22][R14.64], R25 ;  /* 0x000000190e005986 */ /* 0x000be2000c101116 */
[----:B---3--:R-:W-:Y:S01]  /*85a0*/  ISETP.LT.AND P5, PT, R132, UR6, !P2 ;  /* 0x0000000684007c0c */ /* 0x008fe2000d7a1270 */
[----:B------:R-:W3:Y:S01]  /*85b0*/  LDCU UR6, c[0x0][0x398] ;  /* 0x00007300ff0677ac */ /* 0x000ee20008000800 */
[----:B------:R-:W-:Y:S01]  /*85c0*/  SHF.R.S32.HI R24, RZ, 0x1f, R23 ;  /* 0x0000001fff187819 */ /* 0x000fe20000011417 */
[----:B------:R-:W-:Y:S01]  /*85d0*/  IMAD.X R17, R28, 0x1, R21, P3 ;  /* 0x000000011c117824 */ /* 0x000fe200018e0615 */
[----:B------:R-:W-:-:S02]  /*85e0*/  IADD3 R18, P6, PT, R23, R3, RZ ;  /* 0x0000000317127210 */ /* 0x000fc40007fde0ff */
[----:B0-----:R-:W-:Y:S01]  /*85f0*/  ISETP.GE.AND P3, PT, R19, UR4, PT ;  /* 0x0000000413007c0c */ /* 0x001fe2000bf66270 */
[----:B------:R-:W0:Y:S01]  /*8600*/  LDCU UR4, c[0x0][0x39c] ;  /* 0x00007380ff0477ac */ /* 0x000e220008000800 */
[----:B-1----:R-:W-:Y:S01]  /*8610*/  PRMT R27, R4, 0x7772, RZ ;  /* 0x00007772041b7816 */ /* 0x002fe200000000ff */
[----:B------:R-:W-:Y:S01]  /*8620*/  IMAD.X R19, R24, 0x1, R0, P6 ;  /* 0x0000000118137824 */ /* 0x000fe200030e0600 */
[----:B-----5:R-:W-:Y:S01]  /*8630*/  PRMT R25, R8, 0x7773, RZ ;  /* 0x0000777308197816 */ /* 0x020fe200000000ff */
[----:B------:R-:W-:Y:S02]  /*8640*/  VIADD R15, R2, 0x27 ;  /* 0x00000027020f7836 */ /* 0x000fe40000000000 */
[----:B------:R-:W-:Y:S01]  /*8650*/  @P4 STG.E.U8 desc[UR22][R16.64], R27 ;  /* 0x0000001b10004986 */ /* 0x000fe2000c101116 */
[----:B------:R-:W-:Y:S01]  /*8660*/  ISETP.LT.AND P4, PT, R133, UR14, !P2 ;  /* 0x0000000e85007c0c */ /* 0x000fe2000d781270 */
[C---:B------:R-:W-:Y:S01]  /*8670*/  VIADD R8, R23.reuse, UR9 ;  /* 0x0000000917087c36 */ /* 0x040fe20008000000 */
[----:B------:R-:W-:Y:S01]  /*8680*/  IADD3 R12, P2, PT, R23, R20, RZ ;  /* 0x00000014170c7210 */ /* 0x000fe20007f5e0ff */
[----:B------:R1:W-:Y:S01]  /*8690*/  @P5 STG.E.U8 desc[UR22][R18.64], R25 ;  /* 0x0000001912005986 */ /* 0x0003e2000c101116 */
[----:B--2---:R-:W-:Y:S01]  /*86a0*/  ISETP.LT.AND P5, PT, R132, UR10, !P1 ;  /* 0x0000000a84007c0c */ /* 0x004fe2000cfa1270 */
[----:B------:R-:W2:Y:S01]  /*86b0*/  LDCU UR10, c[0x0][0x398] ;  /* 0x00007300ff0a77ac */ /* 0x000ea20008000800 */
[----:B------:R-:W-:Y:S01]  /*86c0*/  SHF.R.S32.HI R26, RZ, 0x1f, R8 ;  /* 0x0000001fff1a7819 */ /* 0x000fe20000011408 */
[----:B------:R-:W-:Y:S01]  /*86d0*/  IMAD.X R13, R24, 0x1, R21, P2 ;  /* 0x00000001180d7824 */ /* 0x000fe200010e0615 */
[----:B------:R-:W-:Y:S01]  /*86e0*/  IADD3 R14, P6, PT, R8, R3, RZ ;  /* 0x00000003080e7210 */ /* 0x000fe20007fde0ff */
[----:B------:R-:W5:Y:S01]  /*86f0*/  LDCU UR14, c[0x0][0x398] ;  /* 0x00007300ff0e77ac */ /* 0x000f620008000800 */
[----:B------:R-:W-:-:S02]  /*8700*/  PRMT R23, R9, 0x7770, RZ ;  /* 0x0000777009177816 */ /* 0x000fc400000000ff */
[----:B0-----:R-:W-:Y:S01]  /*8710*/  ISETP.GE.AND P2, PT, R15, UR4, PT ;  /* 0x000000040f007c0c */ /* 0x001fe2000bf46270 */
[----:B------:R-:W0:Y:S01]  /*8720*/  LDCU UR4, c[0x0][0x39c] ;  /* 0x00007380ff0477ac */ /* 0x000e220008000800 */
[----:B------:R-:W-:Y:S01]  /*8730*/  IMAD.X R15, R26, 0x1, R0, P6 ;  /* 0x000000011a0f7824 */ /* 0x000fe200030e0600 */
[----:B-1----:R-:W-:Y:S01]  /*8740*/  PRMT R25, R4, 0x7773, RZ ;  /* 0x0000777304197816 */ /* 0x002fe200000000ff */
[----:B------:R-:W-:Y:S01]  /*8750*/  VIADD R4, R8, UR9 ;  /* 0x0000000908047c36 */ /* 0x000fe20008000000 */
[----:B------:R-:W-:-:S03]  /*8760*/  PRMT R27, R7, 0x7771, RZ ;  /* 0x00007771071b7816 */ /* 0x000fc600000000ff */
[----:B------:R1:W-:Y:S01]  /*8770*/  @P4 STG.E.U8 desc[UR22][R12.64], R25 ;  /* 0x000000190c004986 */ /* 0x0003e2000c101116 */
[----:B------:R-:W-:Y:S01]  /*8780*/  ISETP.LT.AND P4, PT, R133, UR16, !P1 ;  /* 0x0000001085007c0c */ /* 0x000fe2000cf81270 */
[----:B------:R-:W2:Y:S01]  /*8790*/  LDCU UR16, c[0x0][0x398] ;  /* 0x00007300ff1077ac */ /* 0x000ea20008000800 */
[----:B------:R-:W-:Y:S01]  /*87a0*/  IADD3 R16, P1, PT, R8, R20, RZ ;  /* 0x0000001408107210 */ /* 0x000fe20007f3e0ff */
[----:B------:R-:W-:Y:S01]  /*87b0*/  VIADD R8, R2, 0x28 ;  /* 0x0000002802087836 */ /* 0x000fe20000000000 */
[----:B------:R4:W-:Y:S01]  /*87c0*/  @P5 STG.E.U8 desc[UR22][R14.64], R23 ;  /* 0x000000170e005986 */ /* 0x0009e2000c101116 */
[----:B---3--:R-:W-:Y:S01]  /*87d0*/  ISETP.LT.AND P5, PT, R132, UR6, !P0 ;  /* 0x0000000684007c0c */ /* 0x008fe2000c7a1270 */
[----:B------:R-:W3:Y:S01]  /*87e0*/  LDCU UR6, c[0x0][0x398] ;  /* 0x00007300ff0677ac */ /* 0x000ee20008000800 */
[----:B------:R-:W-:Y:S01]  /*87f0*/  IMAD.X R17, R26, 0x1, R21, P1 ;  /* 0x000000011a117824 */ /* 0x000fe200008e0615 */
[----:B------:R-:W-:Y:S02]  /*8800*/  SHF.R.S32.HI R24, RZ, 0x1f, R4 ;  /* 0x0000001fff187819 */ /* 0x000fe40000011404 */
[----:B0-----:R-:W-:Y:S01]  /*8810*/  ISETP.GE.AND P1, PT, R8, UR4, PT ;  /* 0x0000000408007c0c */ /* 0x001fe2000bf26270 */
[----:B------:R-:W0:Y:S01]  /*8820*/  LDCU UR4, c[0x0][0x39c] ;  /* 0x00007380ff0477ac */ /* 0x000e220008000800 */
[----:B-1----:R-:W-:Y:S01]  /*8830*/  PRMT R25, R5, 0x7770, RZ ;  /* 0x0000777005197816 */ /* 0x002fe200000000ff */
[C---:B------:R-:W-:Y:S01]  /*8840*/  VIADD R8, R4.reuse, UR9 ;  /* 0x0000000904087c36 */ /* 0x040fe20008000000 */
[----:B------:R-:W-:-:S02]  /*8850*/  IADD3 R18, P6, PT, R4, R3, RZ ;  /* 0x0000000304127210 */ /* 0x000fc40007fde0ff */
[----:B----4-:R-:W-:Y:S01]  /*8860*/  PRMT R23, R9, 0x7771, RZ ;  /* 0x0000777109177816 */ /* 0x010fe200000000ff */
[----:B------:R1:W-:Y:S01]  /*8870*/  @P4 STG.E.U8 desc[UR22][R16.64], R25 ;  /* 0x0000001910004986 */ /* 0x0003e2000c101116 */
[----:B------:R-:W-:Y:S01]  /*8880*/  ISETP.LT.AND P4, PT, R133, UR12, !P0 ;  /* 0x0000000c85007c0c */ /* 0x000fe2000c781270 */
[----:B------:R-:W-:Y:S01]  /*8890*/  IMAD.X R19, R24, 0x1, R0, P6 ;  /* 0x0000000118137824 */ /* 0x000fe200030e0600 */
[----:B------:R-:W-:Y:S01]  /*88a0*/  IADD3 R12, P0, PT, R4, R20, RZ ;  /* 0x00000014040c7210 */ /* 0x000fe20007f1e0ff */
[----:B------:R-:W-:Y:S01]  /*88b0*/  VIADD R4, R2, 0x29 ;  /* 0x0000002902047836 */ /* 0x000fe20000000000 */
[----:B------:R-:W-:Y:S01]  /*88c0*/  SHF.R.S32.HI R26, RZ, 0x1f, R8 ;  /* 0x0000001fff1a7819 */ /* 0x000fe20000011408 */
[----:B------:R-:W4:Y:S01]  /*88d0*/  LDCU UR12, c[0x0][0x398] ;  /* 0x00007300ff0c77ac */ /* 0x000f220008000800 */
[----:B------:R3:W-:Y:S01]  /*88e0*/  @P5 STG.E.U8 desc[UR22][R18.64], R23 ;  /* 0x0000001712005986 */ /* 0x0007e2000c101116 */
[----:B------:R-:W-:Y:S01]  /*88f0*/  IMAD.X R13, R24, 0x1, R21, P0 ;  /* 0x00000001180d7824 */ /* 0x000fe200000e0615 */
[----:B--2---:R-:W-:Y:S01]  /*8900*/  ISETP.LT.AND P5, PT, R132, UR10, !P3 ;  /* 0x0000000a84007c0c */ /* 0x004fe2000dfa1270 */
[----:B------:R-:W2:Y:S01]  /*8910*/  LDCU UR10, c[0x0][0x398] ;  /* 0x00007300ff0a77ac */ /* 0x000ea20008000800 */
[----:B------:R-:W-:-:S02]  /*8920*/  IADD3 R14, P6, PT, R8, R3, RZ ;  /* 0x00000003080e7210 */ /* 0x000fc40007fde0ff */
[----:B0-----:R-:W-:Y:S01]  /*8930*/  ISETP.GE.AND P0, PT, R4, UR4, PT ;  /* 0x0000000404007c0c */ /* 0x001fe2000bf06270 */
[----:B------:R-:W0:Y:S01]  /*8940*/  LDCU UR4, c[0x0][0x39c] ;  /* 0x00007380ff0477ac */ /* 0x000e220008000800 */
[----:B-1----:R-:W-:Y:S01]  /*8950*/  PRMT R25, R5, 0x7771, RZ ;  /* 0x0000777105197816 */ /* 0x002fe200000000ff */
[----:B------:R-:W-:Y:S02]  /*8960*/  VIADD R4, R8, UR9 ;  /* 0x0000000908047c36 */ /* 0x000fe40008000000 */
[----:B------:R-:W-:Y:S01]  /*8970*/  IMAD.X R15, R26, 0x1, R0, P6 ;  /* 0x000000011a0f7824 */ /* 0x000fe200030e0600 */
[----:B---3--:R-:W-:Y:S01]  /*8980*/  PRMT R23, R9, 0x7772, RZ ;  /* 0x0000777209177816 */ /* 0x008fe200000000ff */
[----:B------:R1:W-:Y:S01]  /*8990*/  @P4 STG.E.U8 desc[UR22][R12.64], R25 ;  /* 0x000000190c004986 */ /* 0x0003e2000c101116 */
[----:B-----5:R-:W-:Y:S01]  /*89a0*/  ISETP.LT.AND P4, PT, R133, UR14, !P3 ;  /* 0x0000000e85007c0c */ /* 0x020fe2000df81270 */
[----:B------:R-:W3:Y:S01]  /*89b0*/  LDCU UR14, c[0x0][0x398] ;  /* 0x00007300ff0e77ac */ /* 0x000ee20008000800 */
[----:B------:R-:W-:Y:S01]  /*89c0*/  IADD3 R16, P3, PT, R8, R20, RZ ;  /* 0x0000001408107210 */ /* 0x000fe20007f7e0ff */
[----:B------:R-:W-:Y:S01]  /*89d0*/  VIADD R8, R2, 0x2a ;  /* 0x0000002a02087836 */ /* 0x000fe20000000000 */
[----:B------:R5:W-:Y:S01]  /*89e0*/  @P5 STG.E.U8 desc[UR22][R14.64], R23 ;  /* 0x000000170e005986 */ /* 0x000be2000c101116 */
[----:B------:R-:W-:Y:S01]  /*89f0*/  ISETP.LT.AND P5, PT, R132, UR6, !P2 ;  /* 0x0000000684007c0c */ /* 0x000fe2000d7a1270 */
[----:B------:R-:W2:Y:S01]  /*8a00*/  LDCU UR6, c[0x0][0x398] ;  /* 0x00007300ff0677ac */ /* 0x000ea20008000800 */
[----:B------:R-:W-:Y:S01]  /*8a10*/  IMAD.X R17, R26, 0x1, R21, P3 ;  /* 0x000000011a117824 */ /* 0x000fe200018e0615 */
[----:B------:R-:W-:-:S02]  /*8a20*/  SHF.R.S32.HI R24, RZ, 0x1f, R4 ;  /* 0x0000001fff187819 */ /* 0x000fc40000011404 */
[C---:B------:R-:W-:Y:S01]  /*8a30*/  IADD3 R18, P6, PT, R4.reuse, R3, RZ ;  /* 0x0000000304127210 */ /* 0x040fe20007fde0ff */
[----:B-1----:R-:W-:Y:S01]  /*8a40*/  VIADD R12, R4, UR9 ;  /* 0x00000009040c7c36 */ /* 0x002fe20008000000 */
[----:B0-----:R-:W-:Y:S01]  /*8a50*/  ISETP.GE.AND P3, PT, R8, UR4, PT ;  /* 0x0000000408007c0c */ /* 0x001fe2000bf66270 */
[----:B------:R-:W0:Y:S01]  /*8a60*/  LDCU UR4, c[0x0][0x39c] ;  /* 0x00007380ff0477ac */ /* 0x000e220008000800 */
[----:B------:R-:W-:Y:S01]  /*8a70*/  PRMT R13, R9, 0x7773, RZ ;  /* 0x00007773090d7816 */ /* 0x000fe200000000ff */
[----:B------:R-:W-:Y:S01]  /*8a80*/  IMAD.X R19, R24, 0x1, R0, P6 ;  /* 0x0000000118137824 */ /* 0x000fe200030e0600 */
[----:B-----5:R-:W-:Y:S01]  /*8a90*/  PRMT R15, R5, 0x7772, RZ ;  /* 0x00007772050f7816 */ /* 0x020fe200000000ff */
[----:B------:R-:W-:Y:S01]  /*8aa0*/  VIADD R23, R2, 0x2b ;  /* 0x0000002b02177836 */ /* 0x000fe20000000000 */
[----:B------:R-:W-:-:S03]  /*8ab0*/  SHF.R.S32.HI R14, RZ, 0x1f, R12 ;  /* 0x0000001fff0e7819 */ /* 0x000fc6000001140c */
[----:B------:R1:W-:Y:S01]  /*8ac0*/  @P4 STG.E.U8 desc[UR22][R16.64], R15 ;  /* 0x0000000f10004986 */ /* 0x0003e2000c101116 */
[----:B------:R-:W-:Y:S01]  /*8ad0*/  ISETP.LT.AND P4, PT, R133, UR16, !P2 ;  /* 0x0000001085007c0c */ /* 0x000fe2000d781270 */
[----:B------:R-:W5:Y:S01]  /*8ae0*/  LDCU UR16, c[0x0][0x398] ;  /* 0x00007300ff1077ac */ /* 0x000f620008000800 */
[----:B------:R-:W-:Y:S01]  /*8af0*/  IADD3 R8, P2, PT, R4, R20, RZ ;  /* 0x0000001404087210 */ /* 0x000fe20007f5e0ff */
[----:B------:R3:W-:Y:S01]  /*8b00*/  @P5 STG.E.U8 desc[UR22][R18.64], R13 ;  /* 0x0000000d12005986 */ /* 0x0007e2000c101116 */
[----:B--2---:R-:W-:Y:S01]  /*8b10*/  ISETP.LT.AND P5, PT, R132, UR10, !P1 ;  /* 0x0000000a84007c0c */ /* 0x004fe2000cfa1270 */
[----:B------:R-:W2:Y:S01]  /*8b20*/  LDCU UR10, c[0x0][0x398] ;  /* 0x00007300ff0a77ac */ /* 0x000ea20008000800 */
[----:B------:R-:W-:Y:S01]  /*8b30*/  IADD3 R4, P6, PT, R12, R3, RZ ;  /* 0x000000030c047210 */ /* 0x000fe20007fde0ff */
[----:B------:R-:W-:Y:S01]  /*8b40*/  IMAD.X R9, R24, 0x1, R21, P2 ;  /* 0x0000000118097824 */ /* 0x000fe200010e0615 */
[----:B0-----:R-:W-:Y:S01]  /*8b50*/  ISETP.GE.AND P2, PT, R23, UR4, PT ;  /* 0x0000000417007c0c */ /* 0x001fe2000bf46270 */
[----:B------:R-:W0:Y:S01]  /*8b60*/  LDCU UR4, c[0x0][0x39c] ;  /* 0x00007380ff0477ac */ /* 0x000e220008000800 */
[----:B-1----:R-:W-:Y:S01]  /*8b70*/  VIADD R16, R12, UR9 ;  /* 0x000000090c107c36 */ /* 0x002fe20008000000 */
[----:B------:R-:W-:Y:S01]  /*8b80*/  PRMT R17, R10, 0x7770, RZ ;  /* 0x000077700a117816 */ /* 0x000fe200000000ff */
[----:B------:R-:W-:Y:S01]  /*8b90*/  VIADD R15, R2, 0x2c ;  /* 0x0000002c020f7836 */ /* 0x000fe20000000000 */
[----:B------:R-:W-:-:S02]  /*8ba0*/  PRMT R23, R6, 0x7770, RZ ;  /* 0x0000777006177816 */ /* 0x000fc400000000ff */
[----:B---3--:R-:W-:Y:S01]  /*8bb0*/  PRMT R19, R5, 0x7773, RZ ;  /* 0x0000777305137816 */ /* 0x008fe200000000ff */
[----:B------:R-:W-:Y:S01]  /*8bc0*/  IMAD.X R5, R14, 0x1, R0, P6 ;  /* 0x000000010e057824 */ /* 0x000fe200030e0600 */
[----:B------:R-:W-:-:S03]  /*8bd0*/  SHF.R.S32.HI R18, RZ, 0x1f, R16 ;  /* 0x0000001fff127819 */ /* 0x000fc60000011410 */
[----:B------:R1:W-:Y:S01]  /*8be0*/  @P4 STG.E.U8 desc[UR22][R8.64], R19 ;  /* 0x0000001308004986 */ /* 0x0003e2000c101116 */
[----:B----4-:R-:W-:Y:S01]  /*8bf0*/  ISETP.LT.AND P4, PT, R133, UR12, !P1 ;  /* 0x0000000c85007c0c */ /* 0x010fe2000cf81270 */
[----:B------:R-:W3:Y:S01]  /*8c00*/  LDCU UR12, c[0x0][0x398] ;  /* 0x00007300ff0c77ac */ /* 0x000ee20008000800 */
[-C--:B------:R-:W-:Y:S01]  /*8c10*/  IADD3 R12, P1, PT, R12, R20.reuse, RZ ;  /* 0x000000140c0c7210 */ /* 0x080fe20007f3e0ff */
[----:B------:R4:W-:Y:S01]  /*8c20*/  @P5 STG.E.U8 desc[UR22][R4.64], R17 ;  /* 0x0000001104005986 */ /* 0x0009e2000c101116 */
[----:B------:R-:W-:Y:S01]  /*8c30*/  ISETP.LT.AND P5, PT, R132, UR6, !P0 ;  /* 0x0000000684007c0c */ /* 0x000fe2000c7a1270 */
[----:B------:R-:W3:Y:S02]  /*8c40*/  LDCU UR6, c[0x0][0x398] ;  /* 0x00007300ff0677ac */ /* 0x000ee40008000800 */
[--C-:B------:R-:W-:Y:S01]  /*8c50*/  IMAD.X R13, R14, 0x1, R21.reuse, P1 ;  /* 0x000000010e0d7824 */ /* 0x100fe200008e0615 */
[----:B0-----:R-:W-:Y:S01]  /*8c60*/  ISETP.GE.AND P1, PT, R15, UR4, PT ;  /* 0x000000040f007c0c */ /* 0x001fe2000bf26270 */
[----:B------:R-:W0:Y:S01]  /*8c70*/  LDCU UR4, c[0x0][0x39c] ;  /* 0x00007380ff0477ac */ /* 0x000e220008000800 */
[----:B------:R-:W-:Y:S01]  /*8c80*/  IADD3 R14, P6, PT, R16, R3, RZ ;  /* 0x00000003100e7210 */ /* 0x000fe20007fde0ff */
[----:B-1----:R-:W-:Y:S01]  /*8c90*/  VIADD R9, R2, 0x2d ;  /* 0x0000002d02097836 */ /* 0x002fe20000000000 */
[----:B------:R-:W-:Y:S01]  /*8ca0*/  PRMT R19, R10, 0x7771, RZ ;  /* 0x000077710a137816 */ /* 0x000fe200000000ff */
[----:B------:R1:W-:Y:S01]  /*8cb0*/  @P4 STG.E.U8 desc[UR22][R12.64], R23 ;  /* 0x000000170c004986 */ /* 0x0003e2000c101116 */
[----:B------:R-:W-:Y:S01]  /*8cc0*/  ISETP.LT.AND P4, PT, R133, UR14, !P0 ;  /* 0x0000000e85007c0c */ /* 0x000fe2000c781270 */
[----:B------:R-:W-:Y:S01]  /*8cd0*/  IMAD.X R15, R18, 0x1, R0, P6 ;  /* 0x00000001120f7824 */ /* 0x000fe200030e0600 */
[C---:B----4-:R-:W-:Y:S01]  /*8ce0*/  IADD3 R4, P0, PT, R16.reuse, R20, RZ ;  /* 0x0000001410047210 */ /* 0x050fe20007f1e0ff */
[----:B------:R-:W-:Y:S01]  /*8cf0*/  VIADD R17, R16, UR9 ;  /* 0x0000000910117c36 */ /* 0x000fe20008000000 */
[----:B------:R-:W4:Y:S02]  /*8d00*/  LDCU UR14, c[0x0][0x398] ;  /* 0x00007300ff0e77ac */ /* 0x000f240008000800 */
[----:B------:R3:W-:Y:S01]  /*8d10*/  @P5 STG.E.U8 desc[UR22][R14.64], R19 ;  /* 0x000000130e005986 */ /* 0x0007e2000c101116 */
[----:B------:R-:W-:Y:S01]  /*8d20*/  IMAD.X R5, R18, 0x1, R21, P0 ;  /* 0x0000000112057824 */ /* 0x000fe200000e0615 */
[----:B--2---:R-:W-:Y:S01]  /*8d30*/  ISETP.LT.AND P5, PT, R132, UR10, !P3 ;  /* 0x0000000a84007c0c */ /* 0x004fe2000dfa1270 */
[----:B------:R-:W2:Y:S01]  /*8d40*/  LDCU UR10, c[0x0][0x398] ;  /* 0x00007300ff0a77ac */ /* 0x000ea20008000800 */
[----:B------:R-:W-:Y:S01]  /*8d50*/  SHF.R.S32.HI R24, RZ, 0x1f, R17 ;  /* 0x0000001fff187819 */ /* 0x000fe20000011411 */
[----:B------:R-:W-:Y:S01]  /*8d60*/  VIADD R16, R17, UR9 ;  /* 0x0000000911107c36 */ /* 0x000fe20008000000 */
[----:B-1----:R-:W-:-:S02]  /*8d70*/  PRMT R23, R6, 0x7771, RZ ;  /* 0x0000777106177816 */ /* 0x002fc400000000ff */
[----:B0-----:R-:W-:Y:S01]  /*8d80*/  ISETP.GE.AND P0, PT, R9, UR4, PT ;  /* 0x0000000409007c0c */ /* 0x001fe2000bf06270 */
[----:B------:R-:W0:Y:S01]  /*8d90*/  LDCU UR4, c[0x0][0x39c] ;  /* 0x00007380ff0477ac */ /* 0x000e220008000800 */
[-C--:B------:R-:W-:Y:S01]  /*8da0*/  IADD3 R8, P6, PT, R17, R3.reuse, RZ ;  /* 0x0000000311087210 */ /* 0x080fe20007fde0ff */
[----:B------:R1:W-:Y:S01]  /*8db0*/  @P4 STG.E.U8 desc[UR22][R4.64], R23 ;  /* 0x0000001704004986 */ /* 0x0003e2000c101116 */
[----:B-----5:R-:W-:Y:S01]  /*8dc0*/  ISETP.LT.AND P4, PT, R133, UR16, !P3 ;  /* 0x0000001085007c0c */ /* 0x020fe2000df81270 */
[----:B---3--:R-:W-:Y:S01]  /*8dd0*/  VIADD R15, R2, 0x2e ;  /* 0x0000002e020f7836 */ /* 0x008fe20000000000 */
[----:B------:R-:W-:Y:S01]  /*8de0*/  IADD3 R12, P3, PT, R17, R20, RZ ;  /* 0x00000014110c7210 */ /* 0x000fe20007f7e0ff */
[----:B------:R-:W-:Y:S01]  /*8df0*/  IMAD.X R9, R24, 0x1, R0, P6 ;  /* 0x0000000118097824 */ /* 0x000fe200030e0600 */
[----:B------:R-:W-:Y:S01]  /*8e00*/  PRMT R19, R10, 0x7772, RZ ;  /* 0x000077720a137816 */ /* 0x000fe200000000ff */
[----:B------:R-:W3:Y:S01]  /*8e10*/  LDCU UR16, c[0x0][0x398] ;  /* 0x00007300ff1077ac */ /* 0x000ee20008000800 */
[----:B------:R-:W-:Y:S01]  /*8e20*/  SHF.R.S32.HI R18, RZ, 0x1f, R16 ;  /* 0x0000001fff127819 */ /* 0x000fe20000011410 */
[----:B------:R-:W-:Y:S01]  /*8e30*/  IMAD.X R13, R24, 0x1, R21, P3 ;  /* 0x00000001180d7824 */ /* 0x000fe200018e0615 */
[----:B------:R-:W-:Y:S01]  /*8e40*/  IADD3 R14, P6, PT, R16, R3, RZ ;  /* 0x00000003100e7210 */ /* 0x000fe20007fde0ff */
[----:B------:R5:W-:Y:S01]  /*8e50*/  @P5 STG.E.U8 desc[UR22][R8.64], R19 ;  /* 0x0000001308005986 */ /* 0x000be2000c101116 */
[----:B------:R-:W-:Y:S01]  /*8e60*/  ISETP.LT.AND P5, PT, R132, UR6, !P2 ;  /* 0x0000000684007c0c */ /* 0x000fe2000d7a1270 */
[----:B------:R-:W2:Y:S01]  /*8e70*/  LDCU UR6, c[0x0][0x39c] ;  /* 0x00007380ff0677ac */ /* 0x000ea20008000800 */
[----:B------:R-:W-:Y:S01]  /*8e80*/  PRMT R17, R10, 0x7773, RZ ;  /* 0x000077730a117816 */ /* 0x000fe200000000ff */
[----:B------:R-:W-:Y:S01]  /*8e90*/  VIADD R10, R16, UR9 ;  /* 0x00000009100a7c36 */ /* 0x000fe20008000000 */
[----:B-1----:R-:W-:-:S02]  /*8ea0*/  PRMT R23, R11, 0x7772, RZ ;  /* 0x000077720b177816 */ /* 0x002fc400000000ff */
[----:B0-----:R-:W-:Y:S01]  /*8eb0*/  ISETP.GE.AND P3, PT, R15, UR4, PT ;  /* 0x000000040f007c0c */ /* 0x001fe2000bf66270 */
[----:B------:R-:W0:Y:S01]  /*8ec0*/  LDCU UR4, c[0x0][0x39c] ;  /* 0x00007380ff0477ac */ /* 0x000e220008000800 */
[----:B------:R-:W-:Y:S01]  /*8ed0*/  IMAD.X R15, R18, 0x1, R0, P6 ;  /* 0x00000001120f7824 */ /* 0x000fe200030e0600 */
[----:B-----5:R-:W-:Y:S01]  /*8ee0*/  PRMT R19, R6, 0x7772, RZ ;  /* 0x0000777206137816 */ /* 0x020fe200000000ff */
[----:B------:R-:W-:Y:S01]  /*8ef0*/  VIADD R9, R2, 0x2f ;  /* 0x0000002f02097836 */ /* 0x000fe20000000000 */
[----:B------:R-:W-:-:S03]  /*8f00*/  IADD3 R8, P6, PT, R10, R3, RZ ;  /* 0x000000030a087210 */ /* 0x000fc60007fde0ff */
[----:B------:R1:W-:Y:S01]  /*8f10*/  @P4 STG.E.U8 desc[UR22][R12.64], R19 ;  /* 0x000000130c004986 */ /* 0x0003e2000c101116 */
[----:B------:R-:W-:Y:S01]  /*8f20*/  ISETP.LT.AND P4, PT, R133, UR12, !P2 ;  /* 0x0000000c85007c0c */ /* 0x000fe2000d781270 */
[----:B------:R-:W5:Y:S01]  /*8f30*/  LDCU UR12, c[0x0][0x398] ;  /* 0x00007300ff0c77ac */ /* 0x000f620008000800 */
[-C--:B------:R-:W-:Y:S01]  /*8f40*/  IADD3 R4, P2, PT, R16, R20.reuse, RZ ;  /* 0x0000001410047210 */ /* 0x080fe20007f5e0ff */
[----:B------:R3:W-:Y:S01]  /*8f50*/  @P5 STG.E.U8 desc[UR22][R14.64], R17 ;  /* 0x000000110e005986 */ /* 0x0007e2000c101116 */
[----:B--2---:R-:W-:Y:S01]  /*8f60*/  ISETP.LT.AND P5, PT, R132, UR10, !P1 ;  /* 0x0000000a84007c0c */ /* 0x004fe2000cfa1270 */
[----:B------:R-:W2:Y:S01]  /*8f70*/  LDCU UR10, c[0x0][0x398] ;  /* 0x00007300ff0a77ac */ /* 0x000ea20008000800 */
[----:B------:R-:W-:Y:S01]  /*8f80*/  SHF.R.S32.HI R16, RZ, 0x1f, R10 ;  /* 0x0000001fff107819 */ /* 0x000fe2000001140a */
[--C-:B------:R-:W-:Y:S01]  /*8f90*/  IMAD.X R5, R18, 0x1, R21.reuse, P2 ;  /* 0x0000000112057824 */ /* 0x100fe200010e0615 */
[----:B0-----:R-:W-:Y:S01]  /*8fa0*/  ISETP.GE.AND P2, PT, R9, UR4, PT ;  /* 0x0000000409007c0c */ /* 0x001fe2000bf46270 */
[----:B------:R-:W0:Y:S01]  /*8fb0*/  LDCU UR4, c[0x0][0x39c] ;  /* 0x00007380ff0477ac */ /* 0x000e220008000800 */
[----:B----4-:R-:W-:Y:S01]  /*8fc0*/  ISETP.LT.AND P1, PT, R133, UR14, !P1 ;  /* 0x0000000e85007c0c */ /* 0x010fe2000cf21270 */
[----:B------:R-:W-:Y:S01]  /*8fd0*/  IMAD.X R9, R16, 0x1, R0, P6 ;  /* 0x0000000110097824 */ /* 0x000fe200030e0600 */
[----:B-1----:R-:W-:Y:S01]  /*8fe0*/  PRMT R19, R6, 0x7773, RZ ;  /* 0x0000777306137816 */ /* 0x002fe200000000ff */
[----:B------:R-:W-:Y:S01]  /*8ff0*/  VIADD R6, R10, UR9 ;  /* 0x000000090a067c36 */ /* 0x000fe20008000000 */
[----:B------:R-:W1:Y:S01]  /*9000*/  LDCU UR14, c[0x0][0x398] ;  /* 0x00007300ff0e77ac */ /* 0x000e620008000800 */
[----:B---3--:R-:W-:Y:S01]  /*9010*/  PRMT R17, R11, 0x7770, RZ ;  /* 0x000077700b117816 */ /* 0x008fe200000000ff */
[----:B------:R-:W-:Y:S01]  /*9020*/  VIADD R15, R2, 0x30 ;  /* 0x00000030020f7836 */ /* 0x000fe20000000000 */
[----:B------:R3:W-:Y:S01]  /*9030*/  @P4 STG.E.U8 desc[UR22][R4.64], R19 ;  /* 0x0000001304004986 */ /* 0x0007e2000c101116 */
[----:B------:R-:W-:Y:S01]  /*9040*/  IADD3 R12, P4, PT, R10, R20, RZ ;  /* 0x000000140a0c7210 */ /* 0x000fe20007f9e0ff */
[----:B------:R-:W-:Y:S01]  /*9050*/  VIADD R24, R6, UR9 ;  /* 0x0000000906187c36 */ /* 0x000fe20008000000 */
[----:B------:R-:W-:Y:S01]  /*9060*/  SHF.R.S32.HI R10, RZ, 0x1f, R6 ;  /* 0x0000001fff0a7819 */ /* 0x000fe20000011406 */
[----:B------:R4:W-:Y:S01]  /*9070*/  @P5 STG.E.U8 desc[UR22][R8.64], R17 ;  /* 0x0000001108005986 */ /* 0x0009e2000c101116 */
[----:B------:R-:W-:Y:S01]  /*9080*/  ISETP.LT.AND P5, PT, R132, UR16, !P0 ;  /* 0x0000001084007c0c */ /* 0x000fe2000c7a1270 */
[----:B------:R-:W-:Y:S01]  /*9090*/  IMAD.X R13, R16, 0x1, R21, P4 ;  /* 0x00000001100d7824 */ /* 0x000fe200020e0615 */
[----:B------:R-:W-:-:S02]  /*90a0*/  IADD3 R14, P6, PT, R6, R3, RZ ;  /* 0x00000003060e7210 */ /* 0x000fc40007fde0ff */
[----:B------:R-:W-:Y:S02]  /*90b0*/  ISETP.LT.AND P0, PT, R133, UR18, !P0 ;  /* 0x0000001285007c0c */ /* 0x000fe4000c701270 */
[----:B0-----:R-:W-:Y:S01]  /*90c0*/  ISETP.GE.AND P4, PT, R15, UR4, PT ;  /* 0x000000040f007c0c */ /* 0x001fe2000bf86270 */
[----:B---3--:R-:W-:Y:S01]  /*90d0*/  VIADD R4, R2, 0x31 ;  /* 0x0000003102047836 */ /* 0x008fe20000000000 */
[----:B------:R-:W0:Y:S01]  /*90e0*/  LDCU UR4, c[0x0][0x39c] ;  /* 0x00007380ff0477ac */ /* 0x000e220008000800 */
[----:B------:R-:W-:Y:S01]  /*90f0*/  IMAD.X R15, R10, 0x1, R0, P6 ;  /* 0x000000010a0f7824 */ /* 0x000fe200030e0600 */
[----:B------:R-:W-:Y:S02]  /*9100*/  SHF.R.S32.HI R25, RZ, 0x1f, R24 ;  /* 0x0000001fff197819 */ /* 0x000fe40000011418 */
[----:B----4-:R-:W-:Y:S02]  /*9110*/  PRMT R9, R7, 0x7770, RZ ;  /* 0x0000777007097816 */ /* 0x010fe400000000ff */
[----:B------:R-:W-:-:S02]  /*9120*/  PRMT R17, R11, 0x7771, RZ ;  /* 0x000077710b117816 */ /* 0x000fc400000000ff */
[----:B------:R-:W-:Y:S01]  /*9130*/  PRMT R11, R11, 0x7773, RZ ;  /* 0x000077730b0b7816 */ /* 0x000fe200000000ff */
[----:B------:R3:W-:Y:S01]  /*9140*/  @P1 STG.E.U8 desc[UR22][R12.64], R9 ;  /* 0x000000090c001986 */ /* 0x0007e2000c101116 */
[----:B------:R-:W-:Y:S01]  /*9150*/  ISETP.GE.AND P1, PT, R4, UR6, PT ;  /* 0x0000000604007c0c */ /* 0x000fe2000bf26270 */
[----:B------:R-:W4:Y:S01]  /*9160*/  LDCU UR6, c[0x0][0x398] ;  /* 0x00007300ff0677ac */ /* 0x000f220008000800 */
[----:B------:R-:W-:Y:S01]  /*9170*/  IADD3 R4, P6, PT, R6, R20, RZ ;  /* 0x0000001406047210 */ /* 0x000fe20007fde0ff */
[----:B------:R-:W-:Y:S01]  /*9180*/  @P5 STG.E.U8 desc[UR22][R14.64], R17 ;  /* 0x000000110e005986 */ /* 0x000fe2000c101116 */
[----:B--2---:R-:W-:Y:S01]  /*9190*/  ISETP.LT.AND P5, PT, R132, UR10, !P3 ;  /* 0x0000000a84007c0c */ /* 0x004fe2000dfa1270 */
[----:B------:R-:W2:Y:S01]  /*91a0*/  LDCU UR10, c[0x0][0x398] ;  /* 0x00007300ff0a77ac */ /* 0x000ea20008000800 */
[----:B------:R-:W-:Y:S01]  /*91b0*/  VIADD R6, R24, UR9 ;  /* 0x0000000918067c36 */ /* 0x000fe20008000000 */
[----:B------:R-:W1:Y:S01]  /*91c0*/  LDS.128 R12, [R22] ;  /* 0x00000000160c7984 */ /* 0x000e620000000c00 */
[----:B------:R-:W-:Y:S01]  /*91d0*/  IMAD.X R5, R10, 0x1, R21, P6 ;  /* 0x000000010a057824 */ /* 0x000fe200030e0615 */
[----:B------:R-:W-:Y:S01]  /*91e0*/  IADD3 R8, P6, PT, R24, R3, RZ ;  /* 0x0000000318087210 */ /* 0x000fe20007fde0ff */
[----:B------:R-:W-:Y:S01]  /*91f0*/  VIADD R10, R2, 0x32 ;  /* 0x00000032020a7836 */ /* 0x000fe20000000000 */
[----:B------:R0:W1:Y:S01]  /*9200*/  LDS.128 R16, [R22+0x1000] ;  /* 0x0010000016107984 */ /* 0x0000620000000c00 */
[----:B------:R-:W-:-:S02]  /*9210*/  SHF.R.S32.HI R26, RZ, 0x1f, R6 ;  /* 0x0000001fff1a7819 */ /* 0x000fc40000011406 */
[----:B---3--:R-:W-:Y:S01]  /*9220*/  IMAD.X R9, R25, 0x1, R0, P6 ;  /* 0x0000000119097824 */ /* 0x008fe200030e0600 */
[----:B------:R3:W-:Y:S01]  /*9230*/  @P0 STG.E.U8 desc[UR22][R4.64], R27 ;  /* 0x0000001b04000986 */ /* 0x0007e2000c101116 */
[----:B------:R-:W-:Y:S02]  /*9240*/  IADD3 R24, P0, PT, R24, R20, RZ ;  /* 0x0000001418187210 */ /* 0x000fe40007f1e0ff */
[----:B----4-:R-:W-:Y:S01]  /*9250*/  ISETP.LT.AND P3, PT, R133, UR6, !P3 ;  /* 0x0000000685007c0c */ /* 0x010fe2000df61270 */
[----:B------:R4:W-:Y:S02]  /*9260*/  @P5 STG.E.U8 desc[UR22][R8.64], R23 ;  /* 0x0000001708005986 */ /* 0x0009e4000c101116 */
[----:B------:R-:W-:Y:S01]  /*9270*/  IMAD.X R25, R25, 0x1, R21, P0 ;  /* 0x0000000119197824 */ /* 0x000fe200000e0615 */
[----:B0-----:R-:W-:Y:S01]  /*9280*/  ISETP.GE.AND P0, PT, R10, UR4, PT ;  /* 0x000000040a007c0c */ /* 0x001fe2000bf06270 */
[----:B------:R-:W0:Y:S01]  /*9290*/  LDCU UR4, c[0x0][0x39c] ;  /* 0x00007380ff0477ac */ /* 0x000e220008000800 */
[----:B--2---:R-:W-:Y:S01]  /*92a0*/  ISETP.LT.AND P5, PT, R132, UR10, !P2 ;  /* 0x0000000a84007c0c */ /* 0x004fe2000d7a1270 */
[----:B------:R-:W-:Y:S01]  /*92b0*/  VIADD R22, R2, 0x33 ;  /* 0x0000003302167836 */ /* 0x000fe20000000000 */
[C---:B---3--:R-:W-:Y:S01]  /*92c0*/  IADD3 R4, P6, PT, R6.reuse, R3, RZ ;  /* 0x0000000306047210 */ /* 0x048fe20007fde0ff */
[----:B------:R-:W2:Y:S01]  /*92d0*/  LDCU UR6, c[0x0][0x398] ;  /* 0x00007300ff0677ac */ /* 0x000ea20008000800 */
[----:B------:R-:W-:Y:S01]  /*92e0*/  VIADD R10, R6, UR9 ;  /* 0x00000009060a7c36 */ /* 0x000fe20008000000 */
[----:B----4-:R-:W-:-:S02]  /*92f0*/  PRMT R23, R7, 0x7772, RZ ;  /* 0x0000777207177816 */ /* 0x010fc400000000ff */
[----:B------:R-:W-:Y:S01]  /*9300*/  IMAD.X R5, R26, 0x1, R0, P6 ;  /* 0x000000011a057824 */ /* 0x000fe200030e0600 */
[----:B------:R-:W3:Y:S01]  /*9310*/  LDCU UR10, c[0x0][0x398] ;  /* 0x00007300ff0a77ac */ /* 0x000ee20008000800 */
[----:B------:R-:W-:Y:S01]  /*9320*/  SHF.R.S32.HI R27, RZ, 0x1f, R10 ;  /* 0x0000001fff1b7819 */ /* 0x000fe2000001140a */
[----:B------:R4:W-:Y:S01]  /*9330*/  @P3 STG.E.U8 desc[UR22][R24.64], R23 ;  /* 0x0000001718003986 */ /* 0x0009e2000c101116 */
[C---:B-----5:R-:W-:Y:S01]  /*9340*/  ISETP.LT.AND P3, PT, R133.reuse, UR12, !P2 ;  /* 0x0000000c85007c0c */ /* 0x060fe2000d761270 */
[----:B------:R-:W5:Y:S01]  /*9350*/  LDCU UR12, c[0x0][0x398] ;  /* 0x00007300ff0c77ac */ /* 0x000f620008000800 */
[-C--:B------:R-:W-:Y:S01]  /*9360*/  IADD3 R8, P2, PT, R6, R20.reuse, RZ ;  /* 0x0000001406087210 */ /* 0x080fe20007f5e0ff */
[----:B------:R3:W-:Y:S01]  /*9370*/  @P5 STG.E.U8 desc[UR22][R4.64], R11 ;  /* 0x0000000b04005986 */ /* 0x0007e2000c101116 */
[----:B-1----:R-:W-:Y:S02]  /*9380*/  ISETP.LT.AND P5, PT, R132, UR14, !P4 ;  /* 0x0000000e84007c0c */ /* 0x002fe4000e7a1270 */
[----:B------:R-:W-:Y:S01]  /*9390*/  IADD3 R6, P6, PT, R10, R3, RZ ;  /* 0x000000030a067210 */ /* 0x000fe20007fde0ff */
[----:B------:R-:W-:Y:S01]  /*93a0*/  IMAD.X R9, R26, 0x1, R21, P2 ;  /* 0x000000011a097824 */ /* 0x000fe200010e0615 */
[----:B0-----:R-:W-:Y:S01]  /*93b0*/  ISETP.GE.AND P2, PT, R22, UR4, PT ;  /* 0x0000000416007c0c */ /* 0x001fe2000bf46270 */
[----:B------:R-:W0:Y:S01]  /*93c0*/  LDCU UR4, c[0x0][0x39c] ;  /* 0x00007380ff0477ac */ /* 0x000e220008000800 */
[----:B--2---:R-:W-:Y:S01]  /*93d0*/  ISETP.LT.AND P4, PT, R133, UR6, !P4 ;  /* 0x0000000685007c0c */ /* 0x004fe2000e781270 */
[----:B------:R-:W-:Y:S01]  /*93e0*/  VIADD R22, R10, UR9 ;  /* 0x000000090a167c36 */ /* 0x000fe20008000000 */
[----:B----4-:R-:W-:Y:S01]  /*93f0*/  PRMT R23, R7, 0x7773, RZ ;  /* 0x0000777307177816 */ /* 0x010fe200000000ff */
[----:B------:R-:W-:Y:S01]  /*9400*/  IMAD.X R7, R27, 0x1, R0, P6 ;  /* 0x000000011b077824 */ /* 0x000fe200030e0600 */
[----:B------:R-:W-:Y:S01]  /*9410*/  PRMT R25, R12, 0x7770, RZ ;  /* 0x000077700c197816 */ /* 0x000fe200000000ff */
[----:B------:R-:W1:Y:S01]  /*9420*/  LDCU UR6, c[0x0][0x398] ;  /* 0x00007300ff0677ac */ /* 0x000e620008000800 */
[----:B---3--:R-:W-:Y:S01]  /*9430*/  VIADD R11, R2, 0x34 ;  /* 0x00000034020b7836 */ /* 0x008fe20000000000 */
[----:B------:R2:W-:Y:S01]  /*9440*/  @P3 STG.E.U8 desc[UR22][R8.64], R23 ;  /* 0x0000001708003986 */ /* 0x0005e2000c101116 */
[----:B------:R-:W-:-:S02]  /*9450*/  IADD3 R4, P3, PT, R10, R20, RZ ;  /* 0x000000140a047210 */ /* 0x000fc40007f7e0ff */
[----:B------:R-:W-:Y:S01]  /*9460*/  SHF.R.S32.HI R24, RZ, 0x1f, R22 ;  /* 0x0000001fff187819 */ /* 0x000fe20000011416 */
[----:B------:R3:W-:Y:S01]  /*9470*/  @P5 STG.E.U8 desc[UR22][R6.64], R25 ;  /* 0x0000001906005986 */ /* 0x0007e2000c101116 */
[----:B------:R-:W-:Y:S01]  /*9480*/  ISETP.LT.AND P5, PT, R132, UR10, !P1 ;  /* 0x0000000a84007c0c */ /* 0x000fe2000cfa1270 */
[----:B------:R-:W-:Y:S01]  /*9490*/  IMAD.X R5, R27, 0x1, R21, P3 ;  /* 0x000000011b057824 */ /* 0x000fe200018e0615 */
[-C--:B------:R-:W-:Y:S01]  /*94a0*/  IADD3 R10, P6, PT, R22, R3.reuse, RZ ;  /* 0x00000003160a7210 */ /* 0x080fe20007fde0ff */
[----:B------:R-:W4:Y:S01]  /*94b0*/  LDCU UR10, c[0x0][0x398] ;  /* 0x00007300ff0a77ac */ /* 0x000f220008000800 */
[----:B------:R-:W-:Y:S02]  /*94c0*/  PRMT R27, R16, 0x7770, RZ ;  /* 0x00007770101b7816 */ /* 0x000fe400000000ff */
[----:B0-----:R-:W-:Y:S01]  /*94d0*/  ISETP.GE.AND P3, PT, R11, UR4, PT ;  /* 0x000000040b007c0c */ /* 0x001fe2000bf66270 */
[----:B------:R-:W0:Y:S01]  /*94e0*/  LDCU UR4, c[0x0][0x398] ;  /* 0x00007300ff0477ac */ /* 0x000e220008000800 */
[----:B------:R-:W-:Y:S01]  /*94f0*/  IMAD.X R11, R24, 0x1, R0, P6 ;  /* 0x00000001180b7824 */ /* 0x000fe200030e0600 */
[----:B------:R4:W-:Y:S01]  /*9500*/  @P4 STG.E.U8 desc[UR22][R4.64], R27 ;  /* 0x0000001b04004986 */ /* 0x0009e2000c101116 */
[----:B-----5:R-:W-:Y:S01]  /*9510*/  ISETP.LT.AND P4, PT, R133, UR12, !P1 ;  /* 0x0000000c85007c0c */ /* 0x020fe2000cf81270 */
[----:B--2---:R-:W-:Y:S01]  /*9520*/  VIADD R23, R22, UR9 ;  /* 0x0000000916177c36 */ /* 0x004fe20008000000 */
[----:B---3--:R-:W-:Y:S01]  /*9530*/  PRMT R25, R12, 0x7771, RZ ;  /* 0x000077710c197816 */ /* 0x008fe200000000ff */
[----:B------:R-:W-:Y:S01]  /*9540*/  VIADD R9, R2, 0x35 ;  /* 0x0000003502097836 */ /* 0x000fe20000000000 */
[----:B------:R-:W-:Y:S01]  /*9550*/  IADD3 R6, P1, PT, R22, R20, RZ ;  /* 0x0000001416067210 */ /* 0x000fe20007f3e0ff */
[C---:B------:R-:W-:Y:S01]  /*9560*/  VIADD R22, R23.reuse, UR9 ;  /* 0x0000000917167c36 */ /* 0x040fe20008000000 */
[----:B------:R-:W-:Y:S01]  /*9570*/  SHF.R.S32.HI R26, RZ, 0x1f, R23 ;  /* 0x0000001fff1a7819 */ /* 0x000fe20000011417 */
[----:B------:R2:W-:Y:S01]  /*9580*/  @P5 STG.E.U8 desc[UR22][R10.64], R25 ;  /* 0x000000190a005986 */ /* 0x0005e2000c101116 */
[----:B-1----:R-:W-:Y:S01]  /*9590*/  ISETP.LT.AND P5, PT, R132, UR6, !P0 ;  /* 0x0000000684007c0c */ /* 0x002fe2000c7a1270 */
[----:B------:R-:W-:Y:S01]  /*95a0*/  IMAD.X R7, R24, 0x1, R21, P1 ;  /* 0x0000000118077824 */ /* 0x000fe200008e0615 */
[----:B------:R-:W-:Y:S01]  /*95b0*/  IADD3 R8, P6, PT, R23, R3, RZ ;  /* 0x0000000317087210 */ /* 0x000fe20007fde0ff */
[----:B------:R-:W1:Y:S01]  /*95c0*/  LDCU UR6, c[0x0][0x398] ;  /* 0x00007300ff0677ac */ /* 0x000e620008000800 */
[----:B----4-:R-:W-:-:S02]  /*95d0*/  PRMT R27, R16, 0x7771, RZ ;  /* 0x00007771101b7816 */ /* 0x010fc400000000ff */
[----:B------:R-:W-:Y:S01]  /*95e0*/  ISETP.GE.AND P1, PT, R9, UR5, PT ;  /* 0x0000000509007c0c */ /* 0x000fe2000bf26270 */
[----:B------:R-:W3:Y:S01]  /*95f0*/  LDCU UR5, c[0x0][0x398] ;  /* 0x00007300ff0577ac */ /* 0x000ee20008000800 */
[----:B------:R-:W-:Y:S01]  /*9600*/  IMAD.X R9, R26, 0x1, R0, P6 ;  /* 0x000000011a097824 */ /* 0x000fe200030e0600 */
[----:B------:R4:W-:Y:S01]  /*9610*/  @P4 STG.E.U8 desc[UR22][R6.64], R27 ;  /* 0x0000001b06004986 */ /* 0x0009e2000c101116 */
[----:B0-----:R-:W-:Y:S01]  /*9620*/  ISETP.LT.AND P4, PT, R133, UR4, !P0 ;  /* 0x0000000485007c0c */ /* 0x001fe2000c781270 */
[----:B------:R-:W0:Y:S01]  /*9630*/  LDCU UR4, c[0x0][0x398] ;  /* 0x00007300ff0477ac */ /* 0x000e220008000800 */
[----:B--2---:R-:W-:Y:S01]  /*9640*/  PRMT R25, R12, 0x7772, RZ ;  /* 0x000077720c197816 */ /* 0x004fe200000000ff */
[----:B------:R-:W-:Y:S01]  /*9650*/  VIADD R11, R2, 0x36 ;  /* 0x00000036020b7836 */ /* 0x000fe20000000000 */
[----:B------:R-:W-:Y:S02]  /*9660*/  IADD3 R4, P0, PT, R23, R20, RZ ;  /* 0x0000001417047210 */ /* 0x000fe40007f1e0ff */
[----:B------:R-:W-:Y:S01]  /*9670*/  SHF.R.S32.HI R24, RZ, 0x1f, R22 ;  /* 0x0000001fff187819 */ /* 0x000fe20000011416 */
[----:B------:R2:W-:Y:S01]  /*9680*/  @P5 STG.E.U8 desc[UR22][R8.64], R25 ;  /* 0x0000001908005986 */ /* 0x0005e2000c101116 */
[----:B------:R-:W-:Y:S01]  /*9690*/  ISETP.LT.AND P5, PT, R132, UR10, !P2 ;  /* 0x0000000a84007c0c */ /* 0x000fe2000d7a1270 */
[----:B------:R-:W-:Y:S01]  /*96a0*/  IMAD.X R5, R26, 0x1, R21, P0 ;  /* 0x000000011a057824 */ /* 0x000fe200000e0615 */
[----:B------:R-:W-:Y:S01]  /*96b0*/  IADD3 R10, P6, PT, R22, R3, RZ ;  /* 0x00000003160a7210 */ /* 0x000fe20007fde0ff */
[----:B------:R-:W5:Y:S01]  /*96c0*/  LDCU UR10, c[0x0][0x398] ;  /* 0x00007300ff0a77ac */ /* 0x000f620008000800 */
[----:B----4-:R-:W-:-:S02]  /*96d0*/  PRMT R27, R16, 0x7772, RZ ;  /* 0x00007772101b7816 */ /* 0x010fc400000000ff */
[----:B------:R-:W-:Y:S01]  /*96e0*/  ISETP.GE.AND P0, PT, R11, UR15, PT ;  /* 0x0000000f0b007c0c */ /* 0x000fe2000bf06270 */
[----:B------:R-:W-:Y:S01]  /*96f0*/  IMAD.X R11, R24, 0x1, R0, P6 ;  /* 0x00000001180b7824 */ /* 0x000fe200030e0600 */
[----:B------:R-:W-:Y:S01]  /*9700*/  PRMT R23, R12, 0x7773, RZ ;  /* 0x000077730c177816 */ /* 0x000fe200000000ff */
[----:B------:R-:W-:Y:S01]  /*9710*/  @P4 STG.E.U8 desc[UR22][R4.64], R27 ;  /* 0x0000001b04004986 */ /* 0x000fe2000c101116 */
[----:B---3--:R-:W-:Y:S01]  /*9720*/  ISETP.LT.AND P2, PT, R133, UR5, !P2 ;  /* 0x0000000585007c0c */ /* 0x008fe2000d741270 */
[----:B------:R-:W3:Y:S01]  /*9730*/  LDCU UR5, c[0x0][0x398] ;  /* 0x00007300ff0577ac */ /* 0x000ee20008000800 */
[----:B------:R-:W-:Y:S01]  /*9740*/  VIADD R12, R22, UR9 ;  /* 0x00000009160c7c36 */ /* 0x000fe20008000000 */
[----:B------:R4:W-:Y:S01]  /*9750*/  @P5 STG.E.U8 desc[UR22][R10.64], R23 ;  /* 0x000000170a005986 */ /* 0x0009e2000c101116 */
[----:B0-----:R-:W-:Y:S01]  /*9760*/  ISETP.LT.AND P5, PT, R132, UR4, !P3 ;  /* 0x0000000484007c0c */ /* 0x001fe2000dfa1270 */
[----:B--2---:R-:W-:Y:S01]  /*9770*/  VIADD R9, R2, 0x37 ;  /* 0x0000003702097836 */ /* 0x004fe20000000000 */
[----:B------:R-:W-:Y:S01]  /*9780*/  IADD3 R6, P4, PT, R22, R20, RZ ;  /* 0x0000001416067210 */ /* 0x000fe20007f9e0ff */
[----:B------:R-:W0:Y:S01]  /*9790*/  LDCU UR4, c[0x0][0x398] ;  /* 0x00007300ff0477ac */ /* 0x000e220008000800 */
[----:B------:R-:W-:-:S02]  /*97a0*/  SHF.R.S32.HI R22, RZ, 0x1f, R12 ;  /* 0x0000001fff167819 */ /* 0x000fc4000001140c */
[-C--:B------:R-:W-:Y:S01]  /*97b0*/  IADD3 R8, P6, PT, R12, R3.reuse, RZ ;  /* 0x000000030c087210 */ /* 0x080fe20007fde0ff */
[--C-:B------:R-:W-:Y:S01]  /*97c0*/  IMAD.X R7, R24, 0x1, R21.reuse, P4 ;  /* 0x0000000118077824 */ /* 0x100fe200020e0615 */
[----:B------:R-:W-:Y:S01]  /*97d0*/  PRMT R25, R16, 0x7773, RZ ;  /* 0x0000777310197816 */ /* 0x000fe200000000ff */
[----:B------:R-:W-:Y:S01]  /*97e0*/  VIADD R16, R12, UR9 ;  /* 0x000000090c107c36 */ /* 0x000fe20008000000 */
[----:B------:R-:W-:Y:S01]  /*97f0*/  ISETP.GE.AND P4, PT, R9, UR13, PT ;  /* 0x0000000d09007c0c */ /* 0x000fe2000bf86270 */
[----:B------:R-:W-:Y:S01]  /*9800*/  IMAD.X R9, R22, 0x1, R0, P6 ;  /* 0x0000000116097824 */ /* 0x000fe200030e0600 */
[----:B----4-:R-:W-:Y:S01]  /*9810*/  PRMT R23, R13, 0x7770, RZ ;  /* 0x000077700d177816 */ /* 0x010fe200000000ff */
[----:B------:R2:W-:Y:S01]  /*9820*/  @P2 STG.E.U8 desc[UR22][R6.64], R25 ;  /* 0x0000001906002986 */ /* 0x0005e2000c101116 */
[----:B-1----:R-:W-:Y:S01]  /*9830*/  ISETP.LT.AND P3, PT, R133, UR6, !P3 ;  /* 0x0000000685007c0c */ /* 0x002fe2000df61270 */
[----:B------:R-:W1:Y:S01]  /*9840*/  LDCU UR6, c[0x0][0x398] ;  /* 0x00007300ff0677ac */ /* 0x000e620008000800 */
[----:B---3--:R-:W-:Y:S01]  /*9850*/  ISETP.LT.AND P2, PT, R132, UR5, !P1 ;  /* 0x0000000584007c0c */ /* 0x008fe2000cf41270 */
[----:B------:R3:W-:Y:S01]  /*9860*/  @P5 STG.E.U8 desc[UR22][R8.64], R23 ;  /* 0x0000001708005986 */ /* 0x0007e2000c101116 */
[----:B------:R-:W-:Y:S01]  /*9870*/  IADD3 R4, P5, PT, R12, R20, RZ ;  /* 0x000000140c047210 */ /* 0x000fe20007fbe0ff */
[----:B------:R-:W-:Y:S01]  /*9880*/  VIADD R11, R2, 0x38 ;  /* 0x00000038020b7836 */ /* 0x000fe20000000000 */
[----:B------:R-:W-:Y:S01]  /*9890*/  SHF.R.S32.HI R24, RZ, 0x1f, R16 ;  /* 0x0000001fff187819 */ /* 0x000fe20000011410 */
[----:B------:R-:W4:Y:S01]  /*98a0*/  LDCU UR5, c[0x0][0x398] ;  /* 0x00007300ff0577ac */ /* 0x000f220008000800 */
[----:B------:R-:W-:Y:S01]  /*98b0*/  IADD3 R10, P6, PT, R16, R3, RZ ;  /* 0x00000003100a7210 */ /* 0x000fe20007fde0ff */
[----:B------:R-:W-:Y:S01]  /*98c0*/  IMAD.X R5, R22, 0x1, R21, P5 ;  /* 0x0000000116057824 */ /* 0x000fe200028e0615 */
[----:B------:R-:W-:Y:S01]  /*98d0*/  ISETP.GE.AND P5, PT, R11, UR11, PT ;  /* 0x0000000b0b007c0c */ /* 0x000fe2000bfa6270 */
[----:B------:R-:W-:Y:S01]  /*98e0*/  VIADD R12, R16, UR9 ;  /* 0x00000009100c7c36 */ /* 0x000fe20008000000 */
[----:B--2---:R-:W-:Y:S01]  /*98f0*/  PRMT R25, R17, 0x7770, RZ ;  /* 0x0000777011197816 */ /* 0x004fe200000000ff */
[----:B------:R-:W-:Y:S01]  /*9900*/  IMAD.X R11, R24, 0x1, R0, P6 ;  /* 0x00000001180b7824 */ /* 0x000fe200030e0600 */
[----:B------:R-:W2:Y:S01]  /*9910*/  LDCU UR11, c[0x0][0x398] ;  /* 0x00007300ff0b77ac */ /* 0x000ea20008000800 */
[----:B---3--:R-:W-:Y:S01]  /*9920*/  PRMT R23, R13, 0x7771, RZ ;  /* 0x000077710d177816 */ /* 0x008fe200000000ff */
[----:B------:R-:W-:Y:S01]  /*9930*/  VIADD R9, R2, 0x39 ;  /* 0x0000003902097836 */ /* 0x000fe20000000000 */
[----:B------:R3:W-:Y:S01]  /*9940*/  @P3 STG.E.U8 desc[UR22][R4.64], R25 ;  /* 0x0000001904003986 */ /* 0x0007e2000c101116 */
[----:B------:R-:W-:-:S02]  /*9950*/  SHF.R.S32.HI R22, RZ, 0x1f, R12 ;  /* 0x0000001fff167819 */ /* 0x000fc4000001140c */
[----:B-1----:R-:W-:Y:S01]  /*9960*/  ISETP.LT.AND P3, PT, R132, UR6, !P0 ;  /* 0x0000000684007c0c */ /* 0x002fe2000c761270 */
[----:B------:R1:W-:Y:S01]  /*9970*/  @P2 STG.E.U8 desc[UR22][R10.64], R23 ;  /* 0x000000170a002986 */ /* 0x0003e2000c101116 */
[C---:B0-----:R-:W-:Y:S01]  /*9980*/  ISETP.LT.AND P2, PT, R133.reuse, UR4, !P1 ;  /* 0x0000000485007c0c */ /* 0x041fe2000cf41270 */
[----:B------:R-:W0:Y:S01]  /*9990*/  LDCU UR4, c[0x0][0x398] ;  /* 0x00007300ff0477ac */ /* 0x000e220008000800 */
[-C--:B------:R-:W-:Y:S01]  /*99a0*/  IADD3 R6, P1, PT, R16, R20.reuse, RZ ;  /* 0x0000001410067210 */ /* 0x080fe20007f3e0ff */
[C---:B------:R-:W-:Y:S01]  /*99b0*/  VIADD R16, R12.reuse, UR9 ;  /* 0x000000090c107c36 */ /* 0x040fe20008000000 */
[-C--:B------:R-:W-:Y:S01]  /*99c0*/  IADD3 R8, P6, PT, R12, R3.reuse, RZ ;  /* 0x000000030c087210 */ /* 0x080fe20007fde0ff */
[----:B------:R-:W2:Y:S01]  /*99d0*/  LDCU UR6, c[0x0][0x398] ;  /* 0x00007300ff0677ac */ /* 0x000ea20008000800 */
[----:B----4-:R-:W-:Y:S01]  /*99e0*/  ISETP.LT.AND P0, PT, R133, UR5, !P0 ;  /* 0x0000000585007c0c */ /* 0x010fe2000c701270 */
[--C-:B------:R-:W-:Y:S01]  /*99f0*/  IMAD.X R7, R24, 0x1, R21.reuse, P1 ;  /* 0x0000000118077824 */ /* 0x100fe200008e0615 */
[----:B---3--:R-:W-:Y:S01]  /*9a00*/  PRMT R25, R17, 0x7771, RZ ;  /* 0x0000777111197816 */ /* 0x008fe200000000ff */
[----:B------:R-:W3:Y:S01]  /*9a10*/  LDCU UR5, c[0x0][0x398] ;  /* 0x00007300ff0577ac */ /* 0x000ee20008000800 */
[----:B------:R-:W-:Y:S01]  /*9a20*/  ISETP.GE.AND P1, PT, R9, UR7, PT ;  /* 0x0000000709007c0c */ /* 0x000fe2000bf26270 */
[----:B------:R-:W-:Y:S01]  /*9a30*/  IMAD.X R9, R22, 0x1, R0, P6 ;  /* 0x0000000116097824 */ /* 0x000fe200030e0600 */
[----:B-1----:R-:W-:Y:S01]  /*9a40*/  PRMT R23, R13, 0x7772, RZ ;  /* 0x000077720d177816 */ /* 0x002fe200000000ff */
[----:B------:R1:W-:Y:S01]  /*9a50*/  @P2 STG.E.U8 desc[UR22][R6.64], R25 ;  /* 0x0000001906002986 */ /* 0x0003e2000c101116 */
[----:B------:R-:W-:Y:S01]  /*9a60*/  IADD3 R4, P2, PT, R12, R20, RZ ;  /* 0x000000140c047210 */ /* 0x000fe20007f5e0ff */
[----:B------:R-:W-:Y:S01]  /*9a70*/  VIADD R11, R2, 0x3a ;  /* 0x0000003a020b7836 */ /* 0x000fe20000000000 */
[----:B------:R-:W-:Y:S01]  /*9a80*/  SHF.R.S32.HI R24, RZ, 0x1f, R16 ;  /* 0x0000001fff187819 */ /* 0x000fe20000011410 */
[----:B------:R4:W-:Y:S01]  /*9a90*/  @P3 STG.E.U8 desc[UR22][R8.64], R23 ;  /* 0x0000001708003986 */ /* 0x0009e2000c101116 */
[-C--:B------:R-:W-:Y:S01]  /*9aa0*/  IADD3 R10, P6, PT, R16, R3.reuse, RZ ;  /* 0x00000003100a7210 */ /* 0x080fe20007fde0ff */
[----:B------:R-:W-:Y:S01]  /*9ab0*/  IMAD.X R5, R22, 0x1, R21, P2 ;  /* 0x0000000116057824 */ /* 0x000fe200010e0615 */
[----:B0-----:R-:W-:Y:S01]  /*9ac0*/  ISETP.LT.AND P3, PT, R132, UR4, !P4 ;  /* 0x0000000484007c0c */ /* 0x001fe2000e761270 */
[----:B------:R-:W0:Y:S01]  /*9ad0*/  LDCU UR4, c[0x0][0x398] ;  /* 0x00007300ff0477ac */ /* 0x000e220008000800 */
[----:B------:R-:W-:Y:S01]  /*9ae0*/  ISETP.GE.AND P2, PT, R11, UR29, PT ;  /* 0x0000001d0b007c0c */ /* 0x000fe2000bf46270 */
[----:B------:R-:W-:Y:S01]  /*9af0*/  IMAD.X R11, R24, 0x1, R0, P6 ;  /* 0x00000001180b7824 */ /* 0x000fe200030e0600 */
[----:B------:R-:W-:Y:S01]  /*9b00*/  PRMT R13, R13, 0x7773, RZ ;  /* 0x000077730d0d7816 */ /* 0x000fe200000000ff */
[----:B------:R-:W-:Y:S01]  /*9b10*/  VIADD R12, R16, UR9 ;  /* 0x00000009100c7c36 */ /* 0x000fe20008000000 */
[----:B-1----:R-:W-:Y:S01]  /*9b20*/  PRMT R25, R17, 0x7772, RZ ;  /* 0x0000777211197816 */ /* 0x002fe200000000ff */
[----:B------:R-:W1:Y:S01]  /*9b30*/  LDCU UR7, c[0x0][0x398] ;  /* 0x00007300ff0777ac */ /* 0x000e620008000800 */
[----:B--2---:R-:W-:Y:S01]  /*9b40*/  ISETP.LT.AND P4, PT, R133, UR6, !P4 ;  /* 0x0000000685007c0c */ /* 0x004fe2000e781270 */
[----:B----4-:R-:W-:Y:S01]  /*9b50*/  VIADD R9, R2, 0x3b ;  /* 0x0000003b02097836 */ /* 0x010fe20000000000 */
[----:B------:R-:W-:Y:S01]  /*9b60*/  IADD3 R8, P6, PT, R12, R3, RZ ;  /* 0x000000030c087210 */ /* 0x000fe20007fde0ff */
[----:B------:R-:W2:Y:S01]  /*9b70*/  LDCU UR6, c[0x0][0x398] ;  /* 0x00007300ff0677ac */ /* 0x000ea20008000800 */
[----:B------:R-:W-:Y:S01]  /*9b80*/  @P0 STG.E.U8 desc[UR22][R4.64], R25 ;  /* 0x0000001904000986 */ /* 0x000fe2000c101116 */
[----:B---3--:R-:W-:-:S02]  /*9b90*/  ISETP.LT.AND P0, PT, R132, UR5, !P5 ;  /* 0x0000000584007c0c */ /* 0x008fc4000ef01270 */
[----:B------:R-:W-:Y:S01]  /*9ba0*/  PRMT R17, R17, 0x7773, RZ ;  /* 0x0000777311117816 */ /* 0x000fe200000000ff */
[----:B------:R3:W-:Y:S01]  /*9bb0*/  @P3 STG.E.U8 desc[UR22][R10.64], R13 ;  /* 0x0000000d0a003986 */ /* 0x0007e2000c101116 */
[-C--:B------:R-:W-:Y:S01]  /*9bc0*/  IADD3 R6, P3, PT, R16, R20.reuse, RZ ;  /* 0x0000001410067210 */ /* 0x080fe20007f7e0ff */
[----:B------:R-:W4:Y:S01]  /*9bd0*/  LDCU UR5, c[0x0][0x398] ;  /* 0x00007300ff0577ac */ /* 0x000f220008000800 */
[----:B------:R-:W-:Y:S02]  /*9be0*/  SHF.R.S32.HI R16, RZ, 0x1f, R12 ;  /* 0x0000001fff107819 */ /* 0x000fe4000001140c */
[----:B0-----:R-:W-:Y:S01]  /*9bf0*/  ISETP.LT.AND P5, PT, R133, UR4, !P5 ;  /* 0x0000000485007c0c */ /* 0x001fe2000efa1270 */
[--C-:B------:R-:W-:Y:S01]  /*9c00*/  IMAD.X R7, R24, 0x1, R21.reuse, P3 ;  /* 0x0000000118077824 */ /* 0x100fe200018e0615 */
[----:B------:R-:W-:Y:S01]  /*9c10*/  ISETP.GE.AND P3, PT, R9, UR27, PT ;  /* 0x0000001b09007c0c */ /* 0x000fe2000bf66270 */
[----:B------:R-:W-:Y:S01]  /*9c20*/  IMAD.X R9, R16, 0x1, R0, P6 ;  /* 0x0000000110097824 */ /* 0x000fe200030e0600 */
[----:B------:R-:W0:Y:S01]  /*9c30*/  LDCU UR4, c[0x0][0x398] ;  /* 0x00007300ff0477ac */ /* 0x000e220008000800 */
[C---:B------:R-:W-:Y:S01]  /*9c40*/  PRMT R23, R19.reuse, 0x7770, RZ ;  /* 0x0000777013177816 */ /* 0x040fe200000000ff */
[----:B------:R1:W-:Y:S01]  /*9c50*/  @P4 STG.E.U8 desc[UR22][R6.64], R17 ;  /* 0x0000001106004986 */ /* 0x0003e2000c101116 */
[----:B---3--:R-:W-:Y:S01]  /*9c60*/  PRMT R11, R14, 0x7770, RZ ;  /* 0x000077700e0b7816 */ /* 0x008fe200000000ff */
[C---:B------:R-:W-:Y:S01]  /*9c70*/  VIADD R10, R12.reuse, UR9 ;  /* 0x000000090c0a7c36 */ /* 0x040fe20008000000 */
[----:B------:R-:W-:Y:S01]  /*9c80*/  IADD3 R4, P4, PT, R12, R20, RZ ;  /* 0x000000140c047210 */ /* 0x000fe20007f9e0ff */
[----:B------:R-:W-:Y:S01]  /*9c90*/  VIADD R13, R2, 0x3c ;  /* 0x0000003c020d7836 */ /* 0x000fe20000000000 */
[----:B------:R-:W-:Y:S01]  /*9ca0*/  PRMT R25, R19, 0x7771, RZ ;  /* 0x0000777113197816 */ /* 0x000fe200000000ff */
[----:B------:R3:W-:Y:S01]  /*9cb0*/  @P0 STG.E.U8 desc[UR22][R8.64], R11 ;  /* 0x0000000b08000986 */ /* 0x0007e2000c101116 */
[----:B--2---:R-:W-:Y:S01]  /*9cc0*/  ISETP.LT.AND P0, PT, R132, UR6, !P1 ;  /* 0x0000000684007c0c */ /* 0x004fe2000cf01270 */
[----:B------:R-:W-:Y:S01]  /*9cd0*/  IMAD.X R5, R16, 0x1, R21, P4 ;  /* 0x0000000110057824 */ /* 0x000fe200020e0615 */
[----:B------:R-:W-:Y:S01]  /*9ce0*/  SHF.R.S32.HI R12, RZ, 0x1f, R10 ;  /* 0x0000001fff0c7819 */ /* 0x000fe2000001140a */
[----:B------:R-:W2:Y:S01]  /*9cf0*/  LDCU UR6, c[0x0][0x398] ;  /* 0x00007300ff0677ac */ /* 0x000ea20008000800 */
[----:B----4-:R-:W-:Y:S01]  /*9d00*/  ISETP.LT.AND P1, PT, R133, UR5, !P1 ;  /* 0x0000000585007c0c */ /* 0x010fe2000cf21270 */
[----:B------:R-:W-:Y:S01]  /*9d10*/  VIADD R16, R2, 0x3d ;  /* 0x0000003d02107836 */ /* 0x000fe20000000000 */
[----:B-1----:R-:W-:Y:S01]  /*9d20*/  IADD3 R6, P6, PT, R10, R3, RZ ;  /* 0x000000030a067210 */ /* 0x002fe20007fde0ff */
[----:B------:R-:W1:Y:S01]  /*9d30*/  LDCU UR5, c[0x0][0x398] ;  /* 0x00007300ff0577ac */ /* 0x000e620008000800 */
[----:B------:R-:W-:-:S02]  /*9d40*/  PRMT R17, R18, 0x7770, RZ ;  /* 0x0000777012117816 */ /* 0x000fc400000000ff */
[----:B------:R-:W-:Y:S01]  /*9d50*/  ISETP.GE.AND P4, PT, R13, UR25, PT ;  /* 0x000000190d007c0c */ /* 0x000fe2000bf86270 */
[----:B------:R-:W-:Y:S01]  /*9d60*/  IMAD.X R7, R12, 0x1, R0, P6 ;  /* 0x000000010c077824 */ /* 0x000fe200030e0600 */
[----:B---3--:R-:W-:Y:S01]  /*9d70*/  PRMT R11, R14, 0x7771, RZ ;  /* 0x000077710e0b7816 */ /* 0x008fe200000000ff */
[----:B------:R3:W-:Y:S01]  /*9d80*/  @P5 STG.E.U8 desc[UR22][R4.64], R17 ;  /* 0x0000001104005986 */ /* 0x0007e2000c101116 */
[----:B0-----:R-:W-:Y:S01]  /*9d90*/  ISETP.LT.AND P5, PT, R132, UR4, !P2 ;  /* 0x0000000484007c0c */ /* 0x001fe2000d7a1270 */
[----:B------:R-:W0:Y:S01]  /*9da0*/  LDCU UR4, c[0x0][0x398] ;  /* 0x00007300ff0477ac */ /* 0x000e220008000800 */
[----:B------:R-:W-:Y:S01]  /*9db0*/  PRMT R13, R18, 0x7771, RZ ;  /* 0x00007771120d7816 */ /* 0x000fe200000000ff */
[----:B------:R4:W-:Y:S01]  /*9dc0*/  @P0 STG.E.U8 desc[UR22][R6.64], R11 ;  /* 0x0000000b06000986 */ /* 0x0009e2000c101116 */
[C---:B------:R-:W-:Y:S01]  /*9dd0*/  IADD3 R8, P0, PT, R10.reuse, R20, RZ ;  /* 0x000000140a087210 */ /* 0x040fe20007f1e0ff */
[----:B------:R-:W-:Y:S01]  /*9de0*/  VIADD R10, R10, UR9 ;  /* 0x000000090a0a7c36 */ /* 0x000fe20008000000 */
[----:B--2---:R-:W-:Y:S01]  /*9df0*/  ISETP.LT.AND P2, PT, R133, UR6, !P2 ;  /* 0x0000000685007c0c */ /* 0x004fe2000d741270 */
[----:B------:R-:W2:Y:S02]  /*9e00*/  LDCU UR6, c[0x0][0x398] ;  /* 0x00007300ff0677ac */ /* 0x000ea40008000800 */
[----:B------:R-:W-:Y:S01]  /*9e10*/  IMAD.X R9, R12, 0x1, R21, P0 ;  /* 0x000000010c097824 */ /* 0x000fe200000e0615 */
[----:B------:R-:W-:-:S02]  /*9e20*/  SHF.R.S32.HI R12, RZ, 0x1f, R10 ;  /* 0x0000001fff0c7819 */ /* 0x000fc4000001140a */
[----:B---3--:R-:W-:Y:S02]  /*9e30*/  IADD3 R4, P6, PT, R10, R3, RZ ;  /* 0x000000030a047210 */ /* 0x008fe40007fde0ff */
[----:B------:R3:W-:Y:S01]  /*9e40*/  @P1 STG.E.U8 desc[UR22][R8.64], R13 ;  /* 0x0000000d08001986 */ /* 0x0007e2000c101116 */
[----:B----4-:R-:W-:Y:S01]  /*9e50*/  VIADD R6, R2, 0x3e ;  /* 0x0000003e02067836 */ /* 0x010fe20000000000 */
[----:B------:R-:W-:Y:S01]  /*9e60*/  PRMT R11, R14, 0x7772, RZ ;  /* 0x000077720e0b7816 */ /* 0x000fe200000000ff */
[----:B------:R-:W-:Y:S01]  /*9e70*/  IMAD.X R5, R12, 0x1, R0, P6 ;  /* 0x000000010c057824 */ /* 0x000fe200030e0600 */
[----:B------:R-:W-:Y:S01]  /*9e80*/  PRMT R17, R15, 0x7770, RZ ;  /* 0x000077700f117816 */ /* 0x000fe200000000ff */
[----:B------:R-:W-:Y:S01]  /*9e90*/  VIADD R2, R2, 0x3f ;  /* 0x0000003f02027836 */ /* 0x000fe20000000000 */
[----:B------:R-:W-:Y:S02]  /*9ea0*/  ISETP.GE.AND P1, PT, R6, UR19, PT ;  /* 0x0000001306007c0c */ /* 0x000fe4000bf26270 */
[C---:B------:R-:W-:Y:S01]  /*9eb0*/  IADD3 R6, P6, PT, R10.reuse, R20, RZ ;  /* 0x000000140a067210 */ /* 0x040fe20007fde0ff */
[----:B------:R-:W-:Y:S01]  /*9ec0*/  VIADD R10, R10, UR9 ;  /* 0x000000090a0a7c36 */ /* 0x000fe20008000000 */
[----:B------:R4:W-:Y:S01]  /*9ed0*/  @P5 STG.E.U8 desc[UR22][R4.64], R11 ;  /* 0x0000000b04005986 */ /* 0x0009e2000c101116 */
[----:B-1----:R-:W-:Y:S01]  /*9ee0*/  ISETP.LT.AND P5, PT, R132, UR5, !P3 ;  /* 0x0000000584007c0c */ /* 0x002fe2000dfa1270 */
[----:B------:R-:W1:Y:S01]  /*9ef0*/  LDCU UR5, c[0x0][0x398] ;  /* 0x00007300ff0577ac */ /* 0x000e620008000800 */
[----:B------:R-:W-:Y:S01]  /*9f00*/  IMAD.X R7, R12, 0x1, R21, P6 ;  /* 0x000000010c077824 */ /* 0x000fe200030e0615 */
[----:B------:R-:W-:-:S02]  /*9f10*/  SHF.R.S32.HI R12, RZ, 0x1f, R10 ;  /* 0x0000001fff0c7819 */ /* 0x000fc4000001140a */
[----:B---3--:R-:W-:Y:S02]  /*9f20*/  IADD3 R8, P6, PT, R10, R3, RZ ;  /* 0x000000030a087210 */ /* 0x008fe40007fde0ff */
[C---:B0-----:R-:W-:Y:S01]  /*9f30*/  ISETP.LT.AND P3, PT, R133.reuse, UR4, !P3 ;  /* 0x0000000485007c0c */ /* 0x041fe2000df61270 */
[----:B------:R-:W0:Y:S01]  /*9f40*/  LDCU UR4, c[0x0][0x398] ;  /* 0x00007300ff0477ac */ /* 0x000e220008000800 */
[----:B------:R-:W-:Y:S01]  /*9f50*/  PRMT R13, R18, 0x7772, RZ ;  /* 0x00007772120d7816 */ /* 0x000fe200000000ff */
[----:B------:R-:W-:Y:S01]  /*9f60*/  IMAD.X R9, R12, 0x1, R0, P6 ;  /* 0x000000010c097824 */ /* 0x000fe200030e0600 */
[C---:B----4-:R-:W-:Y:S01]  /*9f70*/  IADD3 R4, P6, PT, R10.reuse, R20, RZ ;  /* 0x000000140a047210 */ /* 0x050fe20007fde0ff */
[----:B------:R-:W-:Y:S01]  /*9f80*/  VIADD R10, R10, UR9 ;  /* 0x000000090a0a7c36 */ /* 0x000fe20008000000 */
[----:B------:R-:W-:Y:S01]  /*9f90*/  PRMT R11, R14, 0x7773, RZ ;  /* 0x000077730e0b7816 */ /* 0x000fe200000000ff */
[----:B------:R3:W-:Y:S01]  /*9fa0*/  @P2 STG.E.U8 desc[UR22][R6.64], R13 ;  /* 0x0000000d06002986 */ /* 0x0007e2000c101116 */
[----:B------:R-:W-:Y:S01]  /*9fb0*/  ISETP.GE.AND P2, PT, R2, UR17, PT ;  /* 0x0000001102007c0c */ /* 0x000fe2000bf46270 */
[----:B------:R-:W-:Y:S01]  /*9fc0*/  IMAD.X R5, R12, 0x1, R21, P6 ;  /* 0x000000010c057824 */ /* 0x000fe200030e0615 */
[----:B------:R-:W-:Y:S01]  /*9fd0*/  SHF.R.S32.HI R2, RZ, 0x1f, R10 ;  /* 0x0000001fff027819 */ /* 0x000fe2000001140a */
[----:B------:R4:W-:Y:S01]  /*9fe0*/  @P5 STG.E.U8 desc[UR22][R8.64], R11 ;  /* 0x0000000b08005986 */ /* 0x0009e2000c101116 */
[----:B--2---:R-:W-:Y:S01]  /*9ff0*/  ISETP.LT.AND P5, PT, R132, UR6, !P4 ;  /* 0x0000000684007c0c */ /* 0x004fe2000e7a1270 */
[----:B------:R-:W2:Y:S01]  /*a000*/  LDCU UR6, c[0x0][0x398] ;  /* 0x00007300ff0677ac */ /* 0x000ea20008000800 */
[----:B------:R-:W-:-:S02]  /*a010*/  ISETP.LT.AND P4, PT, R133, UR7, !P4 ;  /* 0x0000000785007c0c */ /* 0x000fc4000e781270 */
[----:B------:R-:W-:Y:S01]  /*a020*/  ISETP.GE.AND P0, PT, R16, UR21, PT ;  /* 0x0000001510007c0c */ /* 0x000fe2000bf06270 */
[----:B------:R-:W1:Y:S01]  /*a030*/  LDCU UR7, c[0x0][0x398] ;  /* 0x00007300ff0777ac */ /* 0x000e620008000800 */
[----:B---3--:R-:W-:Y:S02]  /*a040*/  PRMT R13, R18, 0x7773, RZ ;  /* 0x00007773120d7816 */ /* 0x008fe400000000ff */
[----:B------:R-:W-:-:S03]  /*a050*/  IADD3 R6, P6, PT, R10, R3, RZ ;  /* 0x000000030a067210 */ /* 0x000fc60007fde0ff */
[----:B------:R3:W-:Y:S01]  /*a060*/  @P3 STG.E.U8 desc[UR22][R4.64], R13 ;  /* 0x0000000d04003986 */ /* 0x0007e2000c101116 */
[C---:B----4-:R-:W-:Y:S01]  /*a070*/  IADD3 R8, P3, PT, R10.reuse, R20, RZ ;  /* 0x000000140a087210 */ /* 0x050fe20007f7e0ff */
[----:B------:R-:W-:Y:S02]  /*a080*/  VIADD R10, R10, UR9 ;  /* 0x000000090a0a7c36 */ /* 0x000fe40008000000 */
[C---:B------:R-:W-:Y:S02]  /*a090*/  IMAD.X R7, R2.reuse, 0x1, R0, P6 ;  /* 0x0000000102077824 */ /* 0x040fe400030e0600 */
[----:B------:R-:W-:Y:S01]  /*a0a0*/  IMAD.X R9, R2, 0x1, R21, P3 ;  /* 0x0000000102097824 */ /* 0x000fe200018e0615 */
[----:B------:R-:W-:Y:S01]  /*a0b0*/  SHF.R.S32.HI R11, RZ, 0x1f, R10 ;  /* 0x0000001fff0b7819 */ /* 0x000fe2000001140a */
[----:B------:R-:W-:Y:S01]  /*a0c0*/  VIADD R12, R10, UR9 ;  /* 0x000000090a0c7c36 */ /* 0x000fe20008000000 */
[----:B------:R4:W-:Y:S01]  /*a0d0*/  @P5 STG.E.U8 desc[UR22][R6.64], R17 ;  /* 0x0000001106005986 */ /* 0x0009e2000c101116 */
[----:B0-----:R-:W-:-:S02]  /*a0e0*/  ISETP.LT.AND P5, PT, R132, UR4, !P0 ;  /* 0x0000000484007c0c */ /* 0x001fc4000c7a1270 */
[CC--:B---3--:R-:W-:Y:S01]  /*a0f0*/  IADD3 R4, P3, PT, R10.reuse, R3.reuse, RZ ;  /* 0x000000030a047210 */ /* 0x0c8fe20007f7e0ff */
[----:B------:R0:W-:Y:S01]  /*a100*/  @P4 STG.E.U8 desc[UR22][R8.64], R23 ;  /* 0x0000001708004986 */ /* 0x0001e2000c101116 */
[-C--:B------:R-:W-:Y:S01]  /*a110*/  IADD3 R10, P4, PT, R10, R20.reuse, RZ ;  /* 0x000000140a0a7210 */ /* 0x080fe20007f9e0ff */
[C---:B------:R-:W-:Y:S01]  /*a120*/  VIADD R13, R12.reuse, UR9 ;  /* 0x000000090c0d7c36 */ /* 0x040fe20008000000 */
[----:B-1----:R-:W-:Y:S01]  /*a130*/  ISETP.LT.AND P0, PT, R133, UR5, !P0 ;  /* 0x0000000585007c0c */ /* 0x002fe2000c701270 */
[C---:B------:R-:W-:Y:S01]  /*a140*/  IMAD.X R5, R11.reuse, 0x1, R0, P3 ;  /* 0x000000010b057824 */ /* 0x040fe200018e0600 */
[C---:B------:R-:W-:Y:S01]  /*a150*/  IADD3 R2, P3, PT, R12.reuse, R3, RZ ;  /* 0x000000030c027210 */ /* 0x040fe20007f7e0ff */
[----:B------:R-:W-:Y:S01]  /*a160*/  IMAD.X R11, R11, 0x1, R21, P4 ;  /* 0x000000010b0b7824 */ /* 0x000fe200020e0615 */
[----:B----4-:R-:W-:Y:S02]  /*a170*/  SHF.R.S32.HI R7, RZ, 0x1f, R12 ;  /* 0x0000001fff077819 */ /* 0x010fe4000001140c */
[----:B------:R-:W-:-:S02]  /*a180*/  IADD3 R6, P6, PT, R12, R20, RZ ;  /* 0x000000140c067210 */ /* 0x000fc40007fde0ff */
[----:B0-----:R-:W-:Y:S01]  /*a190*/  IADD3 R8, P4, PT, R13, R3, RZ ;  /* 0x000000030d087210 */ /* 0x001fe20007f9e0ff */
[--C-:B------:R-:W-:Y:S01]  /*a1a0*/  IMAD.X R3, R7, 0x1, R0.reuse, P3 ;  /* 0x0000000107037824 */ /* 0x100fe200018e0600 */
[----:B------:R-:W-:Y:S01]  /*a1b0*/  IADD3 R20, P3, PT, R13, R20, RZ ;  /* 0x000000140d147210 */ /* 0x000fe20007f7e0ff */
[----:B------:R-:W-:Y:S01]  /*a1c0*/  IMAD.X R7, R7, 0x1, R21, P6 ;  /* 0x0000000107077824 */ /* 0x000fe200030e0615 */
[----:B------:R-:W-:Y:S02]  /*a1d0*/  SHF.R.S32.HI R13, RZ, 0x1f, R13 ;  /* 0x0000001fff0d7819 */ /* 0x000fe4000001140d */
[C---:B--2---:R-:W-:Y:S02]  /*a1e0*/  ISETP.LT.AND P6, PT, R132.reuse, UR6, !P1 ;  /* 0x0000000684007c0c */ /* 0x044fe4000cfc1270 */
[----:B------:R-:W-:Y:S01]  /*a1f0*/  ISETP.LT.AND P1, PT, R133, UR7, !P1 ;  /* 0x0000000785007c0c */ /* 0x000fe2000cf21270 */
[C---:B------:R-:W-:Y:S01]  /*a200*/  IMAD.X R9, R13.reuse, 0x1, R0, P4 ;  /* 0x000000010d097824 */ /* 0x040fe200020e0600 */
[----:B-----5:R-:W-:Y:S01]  /*a210*/  ISETP.LT.AND P4, PT, R132, UR10, !P2 ;  /* 0x0000000a84007c0c */ /* 0x020fe2000d781270 */
[----:B------:R-:W-:Y:S01]  /*a220*/  IMAD.X R21, R13, 0x1, R21, P3 ;  /* 0x000000010d157824 */ /* 0x000fe200018e0615 */
[----:B------:R-:W-:-:S02]  /*a230*/  ISETP.LT.AND P2, PT, R133, UR11, !P2 ;  /* 0x0000000b85007c0c */ /* 0x000fc4000d741270 */
[C---:B------:R-:W-:Y:S02]  /*a240*/  PRMT R13, R15.reuse, 0x7773, RZ ;  /* 0x000077730f0d7816 */ /* 0x040fe400000000ff */
[C---:B------:R-:W-:Y:S02]  /*a250*/  PRMT R17, R15.reuse, 0x7772, RZ ;  /* 0x000077720f117816 */ /* 0x040fe400000000ff */
[----:B------:R-:W-:Y:S02]  /*a260*/  PRMT R15, R15, 0x7771, RZ ;  /* 0x000077710f0f7816 */ /* 0x000fe400000000ff */
[C---:B------:R-:W-:Y:S02]  /*a270*/  PRMT R23, R19.reuse, 0x7773, RZ ;  /* 0x0000777313177816 */ /* 0x040fe400000000ff */
[----:B------:R-:W-:Y:S01]  /*a280*/  PRMT R19, R19, 0x7772, RZ ;  /* 0x0000777213137816 */ /* 0x000fe200000000ff */
[----:B------:R0:W-:Y:S04]  /*a290*/  @P5 STG.E.U8 desc[UR22][R4.64], R15 ;  /* 0x0000000f04005986 */ /* 0x0001e8000c101116 */
[----:B------:R0:W-:Y:S04]  /*a2a0*/  @P0 STG.E.U8 desc[UR22][R10.64], R25 ;  /* 0x000000190a000986 */ /* 0x0001e8000c101116 */
[----:B------:R0:W-:Y:S04]  /*a2b0*/  @P6 STG.E.U8 desc[UR22][R2.64], R17 ;  /* 0x0000001102006986 */ /* 0x0001e8000c101116 */
[----:B------:R0:W-:Y:S04]  /*a2c0*/  @P1 STG.E.U8 desc[UR22][R6.64], R19 ;  /* 0x0000001306001986 */ /* 0x0001e8000c101116 */
[----:B------:R0:W-:Y:S04]  /*a2d0*/  @P4 STG.E.U8 desc[UR22][R8.64], R13 ;  /* 0x0000000d08004986 */ /* 0x0001e8000c101116 */
[----:B------:R0:W-:Y:S01]  /*a2e0*/  @P2 STG.E.U8 desc[UR22][R20.64], R23 ;  /* 0x0000001714002986 */ /* 0x0001e2000c101116 */
[----:B------:R-:W-:Y:S06]  /*a2f0*/  BAR.SYNC.DEFER_BLOCKING 0x0 ;  /* 0x0000000000007b1d */ /* 0x000fec0000010000 */
[----:B------:R-:W-:Y:S05]  /*a300*/  BRA.U UP0, `(.L_x_13) ;  /* 0x0000000100a07547 */ /* 0x000fea000b800000 */
[----:B------:R-:W1:Y:S01]  /*a310*/  S2UR UR5, SR_CgaCtaId ;  /* 0x00000000000579c3 */ /* 0x000e620000008800 */
[----:B------:R-:W-:Y:S01]  /*a320*/  NOP ;  /* 0x0000000000007918 */ /* 0x000fe20000000000 */
[----:B------:R-:W-:Y:S01]  /*a330*/  UMOV UR4, 0x50 ;  /* 0x0000005000047882 */ /* 0x000fe20000000000 */
[----:B------:R-:W-:Y:S02]  /*a340*/  IMAD.U32 R0, RZ, RZ, UR8 ;  /* 0x00000008ff007e24 */ /* 0x000fe4000f8e00ff */
[----:B0-----:R-:W-:Y:S02]  /*a350*/  IMAD.MOV.U32 R3, RZ, RZ, 0xff ;  /* 0x000000ffff037424 */ /* 0x001fe400078e00ff */
[----:B------:R-:W-:Y:S01]  /*a360*/  IMAD.MOV.U32 R7, RZ, RZ, 0x1 ;  /* 0x00000001ff077424 */ /* 0x000fe200078e00ff */
[----:B------:R-:W-:-:S04]  /*a370*/  LOP3.LUT R0, R0, 0xffff, RZ, 0xc0, !PT ;  /* 0x0000ffff00007812 */ /* 0x000fc800078ec0ff */
[----:B------:R-:W-:-:S05]  /*a380*/  SHF.R.U32.HI R0, RZ, 0x5, R0 ;  /* 0x00000005ff007819 */ /* 0x000fca0000011600 */
[----:B------:R-:W-:Y:S01]  /*a390*/  VIADD R2, R0, 0x10 ;  /* 0x0000001000027836 */ /* 0x000fe20000000000 */
[----:B------:R-:W-:Y:S01]  /*a3a0*/  SHF.L.U32 R0, R3, R0, RZ ;  /* 0x0000000003007219 */ /* 0x000fe200000006ff */
[----:B-1----:R-:W-:-:S03]  /*a3b0*/  ULEA UR6, UR5, UR4, 0x18 ;  /* 0x0000000405067291 */ /* 0x002fc6000f8ec0ff */
[----:B------:R-:W-:-:S04]  /*a3c0*/  SHF.L.U32 R3, R7, R2, RZ ;  /* 0x0000000207037219 */ /* 0x000fc800000006ff */
[----:B------:R-:W-:Y:S02]  /*a3d0*/  LOP3.LUT R0, R3, R0, RZ, 0xfc, !PT ;  /* 0x0000000003007212 */ /* 0x000fe400078efcff */
[----:B------:R-:W0:Y:S02]  /*a3e0*/  LDS R5, [UR6] ;  /* 0x00000006ff057984 */ /* 0x000e240008000800 */
[C---:B------:R-:W-:Y:S02]  /*a3f0*/  LOP3.LUT R2, R0.reuse, 0xffff, RZ, 0xc0, !PT ;  /* 0x0000ffff00027812 */ /* 0x040fe400078ec0ff */
[----:B0-----:R-:W-:-:S04]  /*a400*/  LOP3.LUT R3, R0, 0xffff, R5, 0x80, !PT ;  /* 0x0000ffff00037812 */ /* 0x001fc800078e8005 */
[----:B------:R-:W-:-:S13]  /*a410*/  ISETP.NE.AND P0, PT, R3, R2, PT ;  /* 0x000000020300720c */ /* 0x000fda0003f05270 */
[----:B------:R-:W-:Y:S05]  /*a420*/  @P0 BRA `(.L_x_14) ;  /* 0x0000000000500947 */ /* 0x000fea0003800000 */
[----:B------:R-:W-:Y:S02]  /*a430*/  SHF.R.U32.HI R5, RZ, 0x10, R5 ;  /* 0x00000010ff057819 */ /* 0x000fe40000011605 */
[----:B------:R-:W-:-:S04]  /*a440*/  SHF.R.U32.HI R2, RZ, 0x10, R0 ;  /* 0x00000010ff027819 */ /* 0x000fc80000011600 */
[----:B------:R-:W-:-:S04]  /*a450*/  LOP3.LUT R5, R5, R2, RZ, 0xc0, !PT ;  /* 0x0000000205057212 */ /* 0x000fc800078ec0ff */
[----:B------:R-:W-:-:S13]  /*a460*/  ISETP.NE.AND P0, PT, R5, R2, PT ;  /* 0x000000020500720c */ /* 0x000fda0003f05270 */
[----:B------:R-:W-:Y:S05]  /*a470*/  @P0 BRA `(.L_x_15) ;  /* 0x0000000000300947 */ /* 0x000fea0003800000 */
[----:B------:R-:W-:Y:S01]  /*a480*/  R2UR UR4, R0 ;  /* 0x00000000000472ca */ /* 0x000fe200000e0000 */
[----:B------:R-:W-:Y:S01]  /*a490*/  VOTEU.ANY UR5, UPT, PT ;  /* 0x0000000000057886 */ /* 0x000fe200038e0100 */
[----:B------:R-:W0:Y:S01]  /*a4a0*/  S2R R0, SR_LANEID ;  /* 0x0000000000007919 */ /* 0x000e220000000000 */
[----:B------:R-:W-:-:S10]  /*a4b0*/  UFLO.U32 UR5, UR5 ;  /* 0x00000005000572bd */ /* 0x000fd400080e0000 */
[----:B------:R-:W-:-:S06]  /*a4c0*/  ULOP3.LUT UR4, URZ, UR4, URZ, 0x33, !UPT ;  /* 0x00000004ff047292 */ /* 0x000fcc000f8e33ff */
[----:B------:R-:W-:-:S04]  /*a4d0*/  IMAD.U32 R2, RZ, RZ, UR4 ;  /* 0x00000004ff027e24 */ /* 0x000fc8000f8e00ff */
[----:B------:R-:W1:Y:S02]  /*a4e0*/  REDUX UR7, R2 ;  /* 0x00000000020773c4 */ /* 0x000e640000000000 */
[----:B------:R2:W-:Y:S01]  /*a4f0*/  UTCATOMSWS.AND URZ, UR4 ;  /* 0x0000000400ff79e3 */ /* 0x0005e20008000000 */
[----:B0-----:R-:W-:Y:S01]  /*a500*/  ISETP.EQ.U32.AND P0, PT, R0, UR5, PT ;  /* 0x0000000500007c0c */ /* 0x001fe2000bf02070 */
[----:B-1----:R-:W-:-:S12]  /*a510*/  IMAD.U32 R0, RZ, RZ, UR7 ;  /* 0x00000007ff007e24 */ /* 0x002fd8000f8e00ff */
[----:B------:R2:W-:Y:S01]  /*a520*/  @P0 ATOMS.AND RZ, [UR6], R0 ;  /* 0x00000000ffff098c */ /* 0x0005e2000a800006 */
[----:B------:R-:W-:Y:S05]  /*a530*/  BRA `(.L_x_13) ;  /* 0x0000000000147947 */ /* 0x000fea0003800000 */
.L_x_15:
[----:B------:R-:W-:-:S07]  /*a540*/  MOV R2, 0xa560 ;  /* 0x0000a56000027802 */ /* 0x000fce0000000f00 */
[----:B------:R-:W-:Y:S05]  /*a550*/  CALL.REL.NOINC `($__internal_0_$__cuda_sm10x_tcgen05_guardrail_trap_col_being_dealloced_not_returned_by_alloc) ;  /* 0x00000000002c7944 */ /* 0x000fea0003c00000 */
[----:B------:R-:W-:Y:S05]  /*a560*/  BRA `(.L_x_13) ;  /* 0x0000000000087947 */ /* 0x000fea0003800000 */
.L_x_14:
[----:B------:R-:W-:-:S07]  /*a570*/  MOV R2, 0xa590 ;  /* 0x0000a59000027802 */ /* 0x000fce0000000f00 */
[----:B------:R-:W-:Y:S05]  /*a580*/  CALL.REL.NOINC `($__internal_2_$__cuda_sm10x_tcgen05_guardrail_trap_unallocated_columns_being_dealloced) ;  /* 0x0000000000387944 */ /* 0x000fea0003c00000 */
.L_x_13:
[----:B------:R-:W-:Y:S01]  /*a590*/  NOP ;  /* 0x0000000000007918 */ /* 0x000fe20000000000 */
[----:B--2---:R-:W-:Y:S05]  /*a5a0*/  EXIT ;  /* 0x000000000000794d */ /* 0x004fea0003800000 */
.L_x_8:
[----:B------:R-:W0:Y:S02]  /*a5b0*/  SYNCS.PHASECHK.TRANS64.TRYWAIT P2, [UR11], R125 ;  /* 0x0000007dff0075a7 */ /* 0x000e24000804110b */
[----:B0-----:R-:W-:Y:S05]  /*a5c0*/  @!P2 BRA `(.L_x_8) ;  /* 0xfffffffc00f8a947 */ /* 0x001fea000383ffff */
[----:B------:R-:W-:Y:S05]  /*a5d0*/  BRA `(.L_x_16) ;  /* 0xffffffa000347947 */ /* 0x000fea000383ffff */
.L_x_12:
[----:B------:R-:W1:Y:S02]  /*a5e0*/  SYNCS.PHASECHK.TRANS64.TRYWAIT P0, [UR11], R4 ;  /* 0x00000004ff0075a7 */ /* 0x000e64000800110b */
[----:B-1----:R-:W-:Y:S05]  /*a5f0*/  @!P0 BRA `(.L_x_12) ;  /* 0xfffffffc00f88947 */ /* 0x002fea000383ffff */
[----:B------:R-:W-:Y:S05]  /*a600*/  BRA `(.L_x_11) ;  /* 0xffffffb400047947 */ /* 0x000fea000383ffff */
        .weak           $__internal_0_$__cuda_sm10x_tcgen05_guardrail_trap_col_being_dealloced_not_returned_by_alloc
        .type           $__internal_0_$__cuda_sm10x_tcgen05_guardrail_trap_col_being_dealloced_not_returned_by_alloc,@function
        .size           $__internal_0_$__cuda_sm10x_tcgen05_guardrail_trap_col_being_dealloced_not_returned_by_alloc,($__internal_1_$__cuda_sm10x_tcgen05_guardrail_trap_phase_invalid_during_alloc - $__internal_0_$__cuda_sm10x_tcgen05_guardrail_trap_col_being_dealloced_not_returned_by_alloc)
$__internal_0_$__cuda_sm10x_tcgen05_guardrail_trap_col_being_dealloced_not_returned_by_alloc:
[----:B------:R-:W-:Y:S05]  /*a610*/  BPT.TRAP 0x1 ;  /* 0x000000040000795c */ /* 0x000fea0000300000 */
[----:B------:R-:W-:-:S04]  /*a620*/  IMAD.MOV.U32 R3, RZ, RZ, 0x0 ;  /* 0x00000000ff037424 */ /* 0x000fc800078e00ff */
[----:B------:R-:W-:Y:S05]  /*a630*/  RET.REL.NODEC R2 `(matmul_kernel) ;  /* 0xffffff5802707950 */ /* 0x000fea0003c3ffff */
        .weak           $__internal_1_$__cuda_sm10x_tcgen05_guardrail_trap_phase_invalid_during_alloc
        .type           $__internal_1_$__cuda_sm10x_tcgen05_guardrail_trap_phase_invalid_during_alloc,@function
        .size           $__internal_1_$__cuda_sm10x_tcgen05_guardrail_trap_phase_invalid_during_alloc,($__internal_2_$__cuda_sm10x_tcgen05_guardrail_trap_unallocated_columns_being_dealloced - $__internal_1_$__cuda_sm10x_tcgen05_guardrail_trap_phase_invalid_during_alloc)
$__internal_1_$__cuda_sm10x_tcgen05_guardrail_trap_phase_invalid_during_alloc:
[----:B------:R-:W-:Y:S05]  /*a640*/  BPT.TRAP 0x1 ;  /* 0x000000040000795c */ /* 0x000fea0000300000 */
[----:B------:R-:W-:-:S04]  /*a650*/  IMAD.MOV.U32 R3, RZ, RZ, 0x0 ;  /* 0x00000000ff037424 */ /* 0x000fc800078e00ff */
[----:B------:R-:W-:Y:S05]  /*a660*/  RET.REL.NODEC R2 `(matmul_kernel) ;  /* 0xffffff5802647950 */ /* 0x000fea0003c3ffff */
        .weak           $__internal_2_$__cuda_sm10x_tcgen05_guardrail_trap_unallocated_columns_being_dealloced
        .type           $__internal_2_$__cuda_sm10x_tcgen05_guardrail_trap_unallocated_columns_being_dealloced,@function
        .size           $__internal_2_$__cuda_sm10x_tcgen05_guardrail_trap_unallocated_columns_being_dealloced,(.L_x_20 - $__internal_2_$__cuda_sm10x_tcgen05_guardrail_trap_unallocated_columns_being_dealloced)
$__internal_2_$__cuda_sm10x_tcgen05_guardrail_trap_unallocated_columns_being_dealloced:
[----:B------:R-:W-:Y:S05]  /*a670*/  BPT.TRAP 0x1 ;  /* 0x000000040000795c */ /* 0x000fea0000300000 */
[----:B------:R-:W-:-:S04]  /*a680*/  IMAD.MOV.U32 R3, RZ, RZ, 0x0 ;  /* 0x00000000ff037424 */ /* 0x000fc800078e00ff */
[----:B------:R-:W-:Y:S05]  /*a690*/  RET.REL.NODEC R2 `(matmul_kernel) ;  /* 0xffffff5802587950 */ /* 0x000fea0003c3ffff */
.L_x_17:
[----:B------:R-:W-:-:S00]  /*a6a0*/  BRA `(.L_x_17) ;  /* 0xfffffffc00fc7947 */ /* 0x000fc0000383ffff */
[----:B------:R-:W-:-:S00]  /*a6b0*/  NOP ;  /* 0x0000000000007918 */ /* 0x000fc00000000000 */
        /* <DEDUP_REMOVED lines=12> */
.L_x_20:


//--------------------- .nv.shared.matmul_kernel  --------------------------
	.section	.nv.shared.matmul_kernel,"aw",@nobits
	.sectionflags	@""
	.align	16
	.zero		1024


//--------------------- .nv.shared.reserved.0     --------------------------
	.section	.nv.shared.reserved.0,"aw",@nobits
	.align	8
	.weak		__nv_reservedSMEM_offset_0_alias
	.size		__nv_reservedSMEM_offset_0_alias, 0, 64
	.other		__nv_reservedSMEM_offset_0_alias,@"STO_CUDA_RESERVED_SHARED STV_DEFAULT"
__nv_reservedSMEM_offset_0_alias:
	.zero		0
.nv.shared.reserved.0:
	.zero		64
	.weak		__nv_reservedSMEM_allocation_phase
	.type		__nv_reservedSMEM_allocation_phase,@object
	.size		__nv_reservedSMEM_allocation_phase,(.L_0 - __nv_reservedSMEM_allocation_phase)
__nv_reservedSMEM_allocation_phase:
	.zero		1
.L_0:
	.zero		7
	.weak		__nv_reservedSMEM_devtool_atexit_pc
	.type		__nv_reservedSMEM_devtool_atexit_pc,@object
	.size		__nv_reservedSMEM_devtool_atexit_pc,(__nv_reservedSMEM_allocation_mask - __nv_reservedSMEM_devtool_atexit_pc)
__nv_reservedSMEM_devtool_atexit_pc:
	.zero		8
	.weak		__nv_reservedSMEM_allocation_mask
	.type		__nv_reservedSMEM_allocation_mask,@object
	.size		__nv_reservedSMEM_allocation_mask,(.L_2 - __nv_reservedSMEM_allocation_mask)
__nv_reservedSMEM_allocation_mask:
	.zero		4
.L_2:


//--------------------- .nv.constant0.matmul_kernel --------------------------
	.section	.nv.constant0.matmul_kernel,"a",@progbits
	.sectionflags	@""
	.align	4
.nv.constant0.matmul_kernel:
	.zero		976


//--------------------- SYMBOLS --------------------------

	.type		.nv.reservedSmem.offset0,@object
	.size		.nv.reservedSmem.offset0,0x4
	.type		.nv.reservedSmem.cap,@object
	.size		.nv.reservedSmem.cap,0x4
